def matmul_kernel(
    a_ptr,
    b_ptr,
    c_ptr,
    M,
    N,
    K,
    stride_am,
    stride_ak,
    stride_bk,
    stride_bn,
    stride_cm,
    stride_cn,
    BLOCK_M: tl.constexpr,
    BLOCK_N: tl.constexpr,
    BLOCK_K: tl.constexpr,
    GROUP_M: tl.constexpr,
):
    pid = tl.program_id(axis=0)
    num_pid_m = tl.cdiv(M, BLOCK_M)
    num_pid_n = tl.cdiv(N, BLOCK_N)
    num_pid_in_group = GROUP_M * num_pid_n
    group_id = pid // num_pid_in_group
    first_pid_m = group_id * GROUP_M
    group_size_m = min(num_pid_m - first_pid_m, GROUP_M)
    pid_m = first_pid_m + ((pid % num_pid_in_group) % group_size_m)
    pid_n = (pid % num_pid_in_group) // group_size_m

    offs_am = (pid_m * BLOCK_M + tl.arange(0, BLOCK_M)) % M
    offs_bn = (pid_n * BLOCK_N + tl.arange(0, BLOCK_N)) % N
    offs_k = tl.arange(0, BLOCK_K)
    a_ptrs = a_ptr + offs_am[:, None] * stride_am + offs_k[None, :] * stride_ak
    b_ptrs = b_ptr + offs_k[:, None] * stride_bk + offs_bn[None, :] * stride_bn

    acc = tl.zeros((BLOCK_M, BLOCK_N), dtype=tl.float32)
    for kk in range(0, tl.cdiv(K, BLOCK_K)):
        a = tl.load(a_ptrs, mask=offs_k[None, :] < K - kk * BLOCK_K, other=0.0)
        b = tl.load(b_ptrs, mask=offs_k[:, None] < K - kk * BLOCK_K, other=0.0)
        acc = tl.dot(a, b, acc)
        a_ptrs += BLOCK_K * stride_ak
        b_ptrs += BLOCK_K * stride_bk

    c = acc.to(c_ptr.dtype.element_ty)
    offs_cm = pid_m * BLOCK_M + tl.arange(0, BLOCK_M)
    offs_cn = pid_n * BLOCK_N + tl.arange(0, BLOCK_N)
    c_ptrs = c_ptr + offs_cm[:, None] * stride_cm + offs_cn[None, :] * stride_cn
    mask = (offs_cm[:, None] < M) & (offs_cn[None, :] < N)
    tl.store(c_ptrs, c, mask=mask)

# config = {"BLOCK_K": 32, "BLOCK_M": 512, "BLOCK_N": 128, "GROUP_M": 8, "arch": "sm_90", "dtype": "fp8e4m3", "num_ctas": 1, "num_stages": 3, "num_warps": 16}
# arch = sm_90


// ===== COMPILED SASS (sm_90a) =====

	.target	sm_90a

	.elftype	@"ET_EXEC"


//--------------------- .note.nv.tkinfo           --------------------------
	.section	.note.nv.tkinfo,"",@"SHT_NOTE"
	.sectionflags	@"SHF_NOTE_NV_TKINFO"
	.tkinfo
        /*0018*/ 	.word	0x00000002
        /*0030*/ 	.string	""
        /*0030*/ 	.string	"ptxas"
        /*0030*/ 	.string	"Cuda compilation tools, release 13.0, V13.0.88"
        /*0030*/ 	.string	"Build cuda_13.0.r13.0/compiler.36424714_0"
        /*0030*/ 	.string	"-v  -suppress-debug-info  -lineinfo  -arch sm_90a "



//--------------------- .note.nv.cuinfo           --------------------------
	.section	.note.nv.cuinfo,"",@"SHT_NOTE"
	.sectionflags	@"SHF_NOTE_NV_CUINFO"
        /*0018*/ 	.short	0x0002
        /*001a*/ 	.short	0x005a
        /*001c*/ 	.short	0x0082
	.zero		2


//--------------------- .nv.info                  --------------------------
	.section	.nv.info,"",@"SHT_CUDA_INFO"
	.align	4


	//----- nvinfo : EIATTR_REGCOUNT
	.align		4
        /*0000*/ 	.byte	0x04, 0x2f
        /*0002*/ 	.short	(.L_1 - .L_0)
	.align		4
.L_0:
        /*0004*/ 	.word	index@(matmul_kernel)
        /*0008*/ 	.word	0x00000080


	//----- nvinfo : EIATTR_FRAME_SIZE
	.align		4
.L_1:
        /*000c*/ 	.byte	0x04, 0x11
        /*000e*/ 	.short	(.L_3 - .L_2)
	.align		4
.L_2:
        /*0010*/ 	.word	index@(matmul_kernel)
        /*0014*/ 	.word	0x00000220


	//----- nvinfo : EIATTR_MIN_STACK_SIZE
	.align		4
.L_3:
        /*0018*/ 	.byte	0x04, 0x12
        /*001a*/ 	.short	(.L_5 - .L_4)
	.align		4
.L_4:
        /*001c*/ 	.word	index@(matmul_kernel)
        /*0020*/ 	.word	0x00000220
.L_5:


//--------------------- .nv.compat                --------------------------
	.section	.nv.compat,"",@"SHT_CUDA_COMPAT_INFO"
	.align	4
        /*0000*/ 	.byte	0x02, 0x09, 0x01, 0x00, 0x02, 0x02, 0x04, 0x00, 0x02, 0x05, 0x05, 0x00, 0x03, 0x07, 0x01, 0x01
        /*0010*/ 	.byte	0x02, 0x03, 0x00, 0x00, 0x02, 0x06, 0x01, 0x00, 0x04, 0x0b, 0x08, 0x00, 0x00, 0x00, 0x00, 0x00
        /*0020*/ 	.byte	0x00, 0x00, 0x00, 0x00


//--------------------- .nv.info.matmul_kernel    --------------------------
	.section	.nv.info.matmul_kernel,"",@"SHT_CUDA_INFO"
	.sectionflags	@""
	.align	4


	//----- nvinfo : EIATTR_CUDA_API_VERSION
	.align		4
        /*0000*/ 	.byte	0x04, 0x37
        /*0002*/ 	.short	(.L_7 - .L_6)
.L_6:
        /*0004*/ 	.word	0x00000082


	//----- nvinfo : EIATTR_KPARAM_INFO
	.align		4
.L_7:
        /*0008*/ 	.byte	0x04, 0x17
        /*000a*/ 	.short	(.L_9 - .L_8)
.L_8:
        /*000c*/ 	.word	0x00000000
        /*0010*/ 	.short	0x000d
        /*0012*/ 	.short	0x0048
        /*0014*/ 	.byte	0x00, 0xf4, 0x21, 0x00


	//----- nvinfo : EIATTR_KPARAM_INFO
	.align		4
.L_9:
        /*0018*/ 	.byte	0x04, 0x17
        /*001a*/ 	.short	(.L_11 - .L_10)
.L_10:
        /*001c*/ 	.word	0x00000000
        /*0020*/ 	.short	0x000c
        /*0022*/ 	.short	0x0040
        /*0024*/ 	.byte	0x00, 0xf4, 0x21, 0x00


	//----- nvinfo : EIATTR_KPARAM_INFO
	.align		4
.L_11:
        /*0028*/ 	.byte	0x04, 0x17
        /*002a*/ 	.short	(.L_13 - .L_12)
.L_12:
        /*002c*/ 	.word	0x00000000
        /*0030*/ 	.short	0x000b
        /*0032*/ 	.short	0x0038
        /*0034*/ 	.byte	0x00, 0xf0, 0x11, 0x00


	//----- nvinfo : EIATTR_KPARAM_INFO
	.align		4
.L_13:
        /*0038*/ 	.byte	0x04, 0x17
        /*003a*/ 	.short	(.L_15 - .L_14)
.L_14:
        /*003c*/ 	.word	0x00000000
        /*0040*/ 	.short	0x000a
        /*0042*/ 	.short	0x0034
        /*0044*/ 	.byte	0x00, 0xf0, 0x11, 0x00


	//----- nvinfo : EIATTR_KPARAM_INFO
	.align		4
.L_15:
        /*0048*/ 	.byte	0x04, 0x17
        /*004a*/ 	.short	(.L_17 - .L_16)
.L_16:
        /*004c*/ 	.word	0x00000000
        /*0050*/ 	.short	0x0009
        /*0052*/ 	.short	0x0030
        /*0054*/ 	.byte	0x00, 0xf0, 0x11, 0x00


	//----- nvinfo : EIATTR_KPARAM_INFO
	.align		4
.L_17:
        /*0058*/ 	.byte	0x04, 0x17
        /*005a*/ 	.short	(.L_19 - .L_18)
.L_18:
        /*005c*/ 	.word	0x00000000
        /*0060*/ 	.short	0x0008
        /*0062*/ 	.short	0x002c
        /*0064*/ 	.byte	0x00, 0xf0, 0x11, 0x00


	//----- nvinfo : EIATTR_KPARAM_INFO
	.align		4
.L_19:
        /*0068*/ 	.byte	0x04, 0x17
        /*006a*/ 	.short	(.L_21 - .L_20)
.L_20:
        /*006c*/ 	.word	0x00000000
        /*0070*/ 	.short	0x0007
        /*0072*/ 	.short	0x0028
        /*0074*/ 	.byte	0x00, 0xf0, 0x11, 0x00


	//----- nvinfo : EIATTR_KPARAM_INFO
	.align		4
.L_21:
        /*0078*/ 	.byte	0x04, 0x17
        /*007a*/ 	.short	(.L_23 - .L_22)
.L_22:
        /*007c*/ 	.word	0x00000000
        /*0080*/ 	.short	0x0006
        /*0082*/ 	.short	0x0024
        /*0084*/ 	.byte	0x00, 0xf0, 0x11, 0x00


	//----- nvinfo : EIATTR_KPARAM_INFO
	.align		4
.L_23:
        /*0088*/ 	.byte	0x04, 0x17
        /*008a*/ 	.short	(.L_25 - .L_24)
.L_24:
        /*008c*/ 	.word	0x00000000
        /*0090*/ 	.short	0x0005
        /*0092*/ 	.short	0x0020
        /*0094*/ 	.byte	0x00, 0xf0, 0x11, 0x00


	//----- nvinfo : EIATTR_KPARAM_INFO
	.align		4
.L_25:
        /*0098*/ 	.byte	0x04, 0x17
        /*009a*/ 	.short	(.L_27 - .L_26)
.L_26:
        /*009c*/ 	.word	0x00000000
        /*00a0*/ 	.short	0x0004
        /*00a2*/ 	.short	0x001c
        /*00a4*/ 	.byte	0x00, 0xf0, 0x11, 0x00


	//----- nvinfo : EIATTR_KPARAM_INFO
	.align		4
.L_27:
        /*00a8*/ 	.byte	0x04, 0x17
        /*00aa*/ 	.short	(.L_29 - .L_28)
.L_28:
        /*00ac*/ 	.word	0x00000000
        /*00b0*/ 	.short	0x0003
        /*00b2*/ 	.short	0x0018
        /*00b4*/ 	.byte	0x00, 0xf0, 0x11, 0x00


	//----- nvinfo : EIATTR_KPARAM_INFO
	.align		4
.L_29:
        /*00b8*/ 	.byte	0x04, 0x17
        /*00ba*/ 	.short	(.L_31 - .L_30)
.L_30:
        /*00bc*/ 	.word	0x00000000
        /*00c0*/ 	.short	0x0002
        /*00c2*/ 	.short	0x0010
        /*00c4*/ 	.byte	0x00, 0xf4, 0x21, 0x00


	//----- nvinfo : EIATTR_KPARAM_INFO
	.align		4
.L_31:
        /*00c8*/ 	.byte	0x04, 0x17
        /*00ca*/ 	.short	(.L_33 - .L_32)
.L_32:
        /*00cc*/ 	.word	0x00000000
        /*00d0*/ 	.short	0x0001
        /*00d2*/ 	.short	0x0008
        /*00d4*/ 	.byte	0x00, 0xf4, 0x21, 0x00


	//----- nvinfo : EIATTR_KPARAM_INFO
	.align		4
.L_33:
        /*00d8*/ 	.byte	0x04, 0x17
        /*00da*/ 	.short	(.L_35 - .L_34)
.L_34:
        /*00dc*/ 	.word	0x00000000
        /*00e0*/ 	.short	0x0000
        /*00e2*/ 	.short	0x0000
        /*00e4*/ 	.byte	0x00, 0xf4, 0x21, 0x00


	//----- nvinfo : EIATTR_SPARSE_MMA_MASK
	.align		4
.L_35:
        /*00e8*/ 	.byte	0x03, 0x50
        /*00ea*/ 	.short	0x0000


	//----- nvinfo : EIATTR_MAXREG_COUNT
	.align		4
        /*00ec*/ 	.byte	0x03, 0x1b
        /*00ee*/ 	.short	0x0080


	//----- nvinfo : EIATTR_NUM_BARRIERS
	.align		4
        /*00f0*/ 	.byte	0x02, 0x4c
        /*00f2*/ 	.byte	0x01
	.zero		1


	//----- nvinfo : EIATTR_ANNOTATIONS
	.align		4
        /*00f4*/ 	.byte	0x04, 0x55
        /*00f6*/ 	.short	(.L_37 - .L_36)


	//   ....[0]....
.L_36:
        /*00f8*/ 	.word	0x00000001
        /*00fc*/ 	.byte	0xa0, 0x00, 0x00, 0x00, 0x01, 0x00, 0x00, 0x00, 0xe0, 0x00, 0x00, 0x00, 0x01, 0x00, 0x00, 0x00
        /* <DEDUP_REMOVED lines=170> */
        /*0bac*/ 	.byte	0x20, 0x42, 0x00, 0x00, 0x01, 0x00, 0x00, 0x00, 0x70, 0x45, 0x00, 0x00


	//----- nvinfo : EIATTR_MERCURY_ISA_VERSION
	.align		4
.L_37:
        /*0bb8*/ 	.byte	0x03, 0x5f
        /*0bba*/ 	.short	0x0101


	//----- nvinfo : EIATTR_EXIT_INSTR_OFFSETS
	.align		4
        /*0bbc*/ 	.byte	0x04, 0x1c
        /*0bbe*/ 	.short	(.L_39 - .L_38)


	//   ....[0]....
.L_38:
        /*0bc0*/ 	.word	0x00008d90


	//   ....[1]....
        /*0bc4*/ 	.word	0x00008db0


	//----- nvinfo : EIATTR_REQNTID
	.align		4
.L_39:
        /*0bc8*/ 	.byte	0x04, 0x10
        /*0bca*/ 	.short	(.L_41 - .L_40)
.L_40:
        /*0bcc*/ 	.word	0x00000200
        /*0bd0*/ 	.word	0x00000001
        /*0bd4*/ 	.word	0x00000001


	//----- nvinfo : EIATTR_CBANK_PARAM_SIZE
	.align		4
.L_41:
        /*0bd8*/ 	.byte	0x03, 0x19
        /*0bda*/ 	.short	0x0050


	//----- nvinfo : EIATTR_PARAM_CBANK
	.align		4
        /*0bdc*/ 	.byte	0x04, 0x0a
        /*0bde*/ 	.short	(.L_43 - .L_42)
	.align		4
.L_42:
        /*0be0*/ 	.word	index@(.nv.constant0.matmul_kernel)
        /*0be4*/ 	.short	0x0210
        /*0be6*/ 	.short	0x0050


	//----- nvinfo : EIATTR_SW_WAR
	.align		4
.L_43:
        /*0be8*/ 	.byte	0x04, 0x36
        /*0bea*/ 	.short	(.L_45 - .L_44)
.L_44:
        /*0bec*/ 	.word	0x00000008
.L_45:


//--------------------- .nv.callgraph             --------------------------
	.section	.nv.callgraph,"",@"SHT_CUDA_CALLGRAPH"
	.align	4
	.sectionentsize	8
	.align		4
        /*0000*/ 	.word	0x00000000
	.align		4
        /*0004*/ 	.word	0xffffffff
	.align		4
        /*0008*/ 	.word	0x00000000
	.align		4
        /*000c*/ 	.word	0xfffffffe
	.align		4
        /*0010*/ 	.word	0x00000000
	.align		4
        /*0014*/ 	.word	0xfffffffd
	.align		4
        /*0018*/ 	.word	0x00000000
	.align		4
        /*001c*/ 	.word	0xfffffffc


//--------------------- .text.matmul_kernel       --------------------------
	.section	.text.matmul_kernel,"ax",@progbits
	.align	128
        .global         matmul_kernel
        .type           matmul_kernel,@function
        .size           matmul_kernel,(.L_x_3 - matmul_kernel)
        .other          matmul_kernel,@"STO_CUDA_ENTRY STV_DEFAULT"
matmul_kernel:
.text.matmul_kernel:
[----:B------:R-:W0:Y:S08]  /*0000*/  LDC R1, c[0x0][0x28] ;  /* 0x00000a00ff017b82 */ /* 0x000e300000000800 */
[----:B------:R-:W1:Y:S01]  /*0010*/  LDC.64 R2, c[0x0][0x228] ;  /* 0x00008a00ff027b82 */ /* 0x000e620000000a00 */
[----:B------:R-:W2:Y:S01]  /*0020*/  S2R R7, SR_CTAID.X ;  /* 0x0000000000077919 */ /* 0x000ea20000002500 */
[----:B0-----:R-:W-:Y:S01]  /*0030*/  VIADD R1, R1, 0xfffffde0 ;  /* 0xfffffde001017836 */ /* 0x001fe20000000000 */
[----:B------:R-:W-:Y:S01]  /*0040*/  UMOV UR4, 0x400 ;  /* 0x0000040000047882 */ /* 0x000fe20000000000 */
[----:B------:R-:W-:Y:S01]  /*0050*/  ULDC.64 UR10, c[0x0][0x208] ;  /* 0x00008200000a7ab9 */ /* 0x000fe20000000a00 */
[----:B------:R-:W0:Y:S01]  /*0060*/  S2R R89, SR_TID.X ;  /* 0x0000000000597919 */ /* 0x000e220000002100 */
[----:B------:R-:W-:-:S02]  /*0070*/  CS2R R24, SRZ ;  /* 0x0000000000187805 */ /* 0x000fc4000001ff00 */
[----:B------:R-:W-:Y:S01]  /*0080*/  CS2R R26, SRZ ;  /* 0x00000000001a7805 */ /* 0x000fe2000001ff00 */
[----:B------:R-:W3:Y:S01]  /*0090*/  LDC R110, c[0x0][0x230] ;  /* 0x00008c00ff6e7b82 */ /* 0x000ee20000000800 */
[----:B------:R4:W-:Y:S01]  /*00a0*/  STL [R1], RZ ;  /* 0x000000ff01007387 */ /* 0x0009e20000100800 */
[----:B------:R-:W-:Y:S02]  /*00b0*/  CS2R R28, SRZ ;  /* 0x00000000001c7805 */ /* 0x000fe4000001ff00 */
[----:B------:R-:W-:Y:S02]  /*00c0*/  CS2R R30, SRZ ;  /* 0x00000000001e7805 */ /* 0x000fe4000001ff00 */
[----:B------:R-:W-:Y:S01]  /*00d0*/  CS2R R32, SRZ ;  /* 0x0000000000207805 */ /* 0x000fe2000001ff00 */
[----:B------:R4:W-:Y:S01]  /*00e0*/  STL [R1+0x4], RZ ;  /* 0x000004ff01007387 */ /* 0x0009e20000100800 */
[----:B------:R-:W-:Y:S02]  /*00f0*/  CS2R R34, SRZ ;  /* 0x0000000000227805 */ /* 0x000fe4000001ff00 */
[----:B------:R-:W-:Y:S01]  /*0100*/  CS2R R36, SRZ ;  /* 0x0000000000247805 */ /* 0x000fe2000001ff00 */
[----:B------:R-:W5:Y:S01]  /*0110*/  S2UR UR8, SR_CgaCtaId ;  /* 0x00000000000879c3 */ /* 0x000f620000008800 */
[----:B------:R4:W-:Y:S01]  /*0120*/  STL [R1+0x8], RZ ;  /* 0x000008ff01007387 */ /* 0x0009e20000100800 */
[----:B------:R-:W-:-:S02]  /*0130*/  CS2R R38, SRZ ;  /* 0x0000000000267805 */ /* 0x000fc4000001ff00 */
[----:B------:R-:W-:Y:S02]  /*0140*/  CS2R R40, SRZ ;  /* 0x0000000000287805 */ /* 0x000fe4000001ff00 */
[----:B------:R-:W-:Y:S01]  /*0150*/  CS2R R42, SRZ ;  /* 0x00000000002a7805 */ /* 0x000fe2000001ff00 */
[----:B------:R4:W-:Y:S01]  /*0160*/  STL [R1+0xc], RZ ;  /* 0x00000cff01007387 */ /* 0x0009e20000100800 */
[----:B------:R-:W-:Y:S02]  /*0170*/  CS2R R44, SRZ ;  /* 0x00000000002c7805 */ /* 0x000fe4000001ff00 */
[----:B------:R-:W-:Y:S01]  /*0180*/  CS2R R46, SRZ ;  /* 0x00000000002e7805 */ /* 0x000fe2000001ff00 */
[----:B-1----:R-:W-:Y:S01]  /*0190*/  VIADD R0, R3, 0x7f ;  /* 0x0000007f03007836 */ /* 0x002fe20000000000 */
[----:B------:R4:W-:Y:S01]  /*01a0*/  STL [R1+0x10], RZ ;  /* 0x000010ff01007387 */ /* 0x0009e20000100800 */
[----:B------:R-:W-:Y:S02]  /*01b0*/  CS2R R48, SRZ ;  /* 0x0000000000307805 */ /* 0x000fe4000001ff00 */
[----:B------:R-:W-:-:S02]  /*01c0*/  CS2R R50, SRZ ;  /* 0x0000000000327805 */ /* 0x000fc4000001ff00 */
[----:B------:R-:W-:Y:S02]  /*01d0*/  CS2R R52, SRZ ;  /* 0x0000000000347805 */ /* 0x000fe4000001ff00 */
[----:B------:R-:W-:Y:S01]  /*01e0*/  SHF.R.S32.HI R5, RZ, 0x1f, R0 ;  /* 0x0000001fff057819 */ /* 0x000fe20000011400 */
[----:B------:R4:W-:Y:S01]  /*01f0*/  STL [R1+0x14], RZ ;  /* 0x000014ff01007387 */ /* 0x0009e20000100800 */
[----:B------:R-:W-:Y:S01]  /*0200*/  CS2R R54, SRZ ;  /* 0x0000000000367805 */ /* 0x000fe2000001ff00 */
[----:B---3--:R-:W-:Y:S01]  /*0210*/  VIADD R110, R110, 0x1f ;  /* 0x0000001f6e6e7836 */ /* 0x008fe20000000000 */
[----:B------:R-:W-:Y:S01]  /*0220*/  LEA.HI R5, R5, R0, RZ, 0x7 ;  /* 0x0000000005057211 */ /* 0x000fe200078f38ff */
[----:B------:R4:W-:Y:S01]  /*0230*/  STL [R1+0x18], RZ ;  /* 0x000018ff01007387 */ /* 0x0009e20000100800 */
[----:B--2---:R-:W-:Y:S02]  /*0240*/  IABS R10, R7 ;  /* 0x00000007000a7213 */ /* 0x004fe40000000000 */
[----:B------:R-:W-:-:S02]  /*0250*/  CS2R R56, SRZ ;  /* 0x0000000000387805 */ /* 0x000fc4000001ff00 */
[----:B------:R-:W-:Y:S01]  /*0260*/  SHF.R.S32.HI R5, RZ, 0x7, R5 ;  /* 0x00000007ff057819 */ /* 0x000fe20000011405 */
[----:B------:R4:W-:Y:S01]  /*0270*/  STL [R1+0x1c], RZ ;  /* 0x00001cff01007387 */ /* 0x0009e20000100800 */
[----:B------:R-:W-:Y:S01]  /*0280*/  CS2R R58, SRZ ;  /* 0x00000000003a7805 */ /* 0x000fe2000001ff00 */
[----:B-----5:R-:W-:Y:S01]  /*0290*/  ULEA UR8, UR8, UR4, 0x18 ;  /* 0x0000000408087291 */ /* 0x020fe2000f8ec03f */
[----:B------:R-:W-:Y:S01]  /*02a0*/  CS2R R60, SRZ ;  /* 0x00000000003c7805 */ /* 0x000fe2000001ff00 */
[----:B------:R-:W-:Y:S01]  /*02b0*/  IMAD.SHL.U32 R6, R5, 0x8, RZ ;  /* 0x0000000805067824 */ /* 0x000fe200078e00ff */
[----:B------:R4:W-:Y:S01]  /*02c0*/  STL [R1+0x20], RZ ;  /* 0x000020ff01007387 */ /* 0x0009e20000100800 */
[----:B------:R-:W-:Y:S02]  /*02d0*/  CS2R R62, SRZ ;  /* 0x00000000003e7805 */ /* 0x000fe4000001ff00 */
[----:B------:R-:W-:Y:S02]  /*02e0*/  CS2R R64, SRZ ;  /* 0x0000000000407805 */ /* 0x000fe4000001ff00 */
[----:B------:R-:W-:-:S02]  /*02f0*/  CS2R R66, SRZ ;  /* 0x0000000000427805 */ /* 0x000fc4000001ff00 */
[-C--:B------:R-:W-:Y:S01]  /*0300*/  IABS R9, R6.reuse ;  /* 0x0000000600097213 */ /* 0x080fe20000000000 */
[----:B------:R4:W-:Y:S01]  /*0310*/  STL [R1+0x24], RZ ;  /* 0x000024ff01007387 */ /* 0x0009e20000100800 */
[----:B------:R-:W-:Y:S02]  /*0320*/  IABS R12, R6 ;  /* 0x00000006000c7213 */ /* 0x000fe40000000000 */
[----:B------:R-:W-:Y:S01]  /*0330*/  CS2R R68, SRZ ;  /* 0x0000000000447805 */ /* 0x000fe2000001ff00 */
[----:B------:R-:W1:Y:S01]  /*0340*/  I2F.RP R0, R9 ;  /* 0x0000000900007306 */ /* 0x000e620000209400 */
[----:B------:R4:W-:Y:S01]  /*0350*/  STL [R1+0x28], RZ ;  /* 0x000028ff01007387 */ /* 0x0009e20000100800 */
[----:B------:R-:W-:Y:S02]  /*0360*/  CS2R R70, SRZ ;  /* 0x0000000000467805 */ /* 0x000fe4000001ff00 */
[----:B------:R-:W-:Y:S02]  /*0370*/  CS2R R72, SRZ ;  /* 0x0000000000487805 */ /* 0x000fe4000001ff00 */
[----:B------:R-:W-:Y:S01]  /*0380*/  CS2R R74, SRZ ;  /* 0x00000000004a7805 */ /* 0x000fe2000001ff00 */
[----:B------:R4:W-:Y:S01]  /*0390*/  STL [R1+0x2c], RZ ;  /* 0x00002cff01007387 */ /* 0x0009e20000100800 */
[----:B------:R-:W-:-:S02]  /*03a0*/  CS2R R76, SRZ ;  /* 0x00000000004c7805 */ /* 0x000fc4000001ff00 */
[----:B------:R-:W-:Y:S02]  /*03b0*/  CS2R R78, SRZ ;  /* 0x00000000004e7805 */ /* 0x000fe4000001ff00 */
[----:B------:R-:W-:Y:S01]  /*03c0*/  CS2R R80, SRZ ;  /* 0x0000000000507805 */ /* 0x000fe2000001ff00 */
[----:B------:R4:W-:Y:S01]  /*03d0*/  STL [R1+0x30], RZ ;  /* 0x000030ff01007387 */ /* 0x0009e20000100800 */
[----:B------:R-:W-:Y:S02]  /*03e0*/  CS2R R82, SRZ ;  /* 0x0000000000527805 */ /* 0x000fe4000001ff00 */
[----:B------:R-:W-:Y:S02]  /*03f0*/  CS2R R84, SRZ ;  /* 0x0000000000547805 */ /* 0x000fe4000001ff00 */
[----:B------:R-:W-:Y:S01]  /*0400*/  CS2R R86, SRZ ;  /* 0x0000000000567805 */ /* 0x000fe2000001ff00 */
[----:B------:R4:W-:Y:S01]  /*0410*/  STL [R1+0x34], RZ ;  /* 0x000034ff01007387 */ /* 0x0009e20000100800 */
[----:B-1----:R-:W1:Y:S03]  /*0420*/  MUFU.RCP R0, R0 ;  /* 0x0000000000007308 */ /* 0x002e660000001000 */
[----:B------:R4:W-:Y:S04]  /*0430*/  STL [R1+0x38], RZ ;  /* 0x000038ff01007387 */ /* 0x0009e80000100800 */
[----:B------:R4:W-:Y:S04]  /*0440*/  STL [R1+0x3c], RZ ;  /* 0x00003cff01007387 */ /* 0x0009e80000100800 */
[----:B------:R4:W-:Y:S04]  /*0450*/  STL [R1+0x40], RZ ;  /* 0x000040ff01007387 */ /* 0x0009e80000100800 */
[----:B------:R4:W-:Y:S01]  /*0460*/  STL [R1+0x44], RZ ;  /* 0x000044ff01007387 */ /* 0x0009e20000100800 */
[----:B-1----:R-:W-:-:S03]  /*0470*/  VIADD R4, R0, 0xffffffe ;  /* 0x0ffffffe00047836 */ /* 0x002fc60000000000 */
[----:B------:R4:W-:Y:S01]  /*0480*/  STL [R1+0x48], RZ ;  /* 0x000048ff01007387 */ /* 0x0009e20000100800 */
[----:B------:R-:W-:Y:S01]  /*0490*/  IMAD.MOV R0, RZ, RZ, -R12 ;  /* 0x000000ffff007224 */ /* 0x000fe200078e0a0c */
[----:B------:R1:W2:Y:S02]  /*04a0*/  F2I.FTZ.U32.TRUNC.NTZ R5, R4 ;  /* 0x0000000400057305 */ /* 0x0002a4000021f000 */
[----:B------:R4:W-:Y:S04]  /*04b0*/  STL [R1+0x4c], RZ ;  /* 0x00004cff01007387 */ /* 0x0009e80000100800 */
[----:B------:R4:W-:Y:S01]  /*04c0*/  STL [R1+0x50], RZ ;  /* 0x000050ff01007387 */ /* 0x0009e20000100800 */
[----:B-1----:R-:W-:-:S03]  /*04d0*/  IMAD.MOV.U32 R4, RZ, RZ, RZ ;  /* 0x000000ffff047224 */ /* 0x002fc600078e00ff */
[----:B------:R4:W-:Y:S04]  /*04e0*/  STL [R1+0x54], RZ ;  /* 0x000054ff01007387 */ /* 0x0009e80000100800 */
[----:B------:R4:W-:Y:S01]  /*04f0*/  STL [R1+0x58], RZ ;  /* 0x000058ff01007387 */ /* 0x0009e20000100800 */
[----:B--2---:R-:W-:-:S03]  /*0500*/  IMAD.MOV R8, RZ, RZ, -R5 ;  /* 0x000000ffff087224 */ /* 0x004fc600078e0a05 */
[----:B------:R4:W-:Y:S01]  /*0510*/  STL [R1+0x5c], RZ ;  /* 0x00005cff01007387 */ /* 0x0009e20000100800 */
[----:B------:R-:W-:Y:S02]  /*0520*/  IMAD R11, R8, R9, RZ ;  /* 0x00000009080b7224 */ /* 0x000fe400078e02ff */
[----:B------:R-:W-:Y:S01]  /*0530*/  IMAD.MOV.U32 R8, RZ, RZ, R10 ;  /* 0x000000ffff087224 */ /* 0x000fe200078e000a */
[----:B------:R4:W-:Y:S01]  /*0540*/  STL [R1+0x60], RZ ;  /* 0x000060ff01007387 */ /* 0x0009e20000100800 */
[----:B------:R-:W-:-:S03]  /*0550*/  IMAD.HI.U32 R5, R5, R11, R4 ;  /* 0x0000000b05057227 */ /* 0x000fc600078e0004 */
[----:B------:R4:W-:Y:S03]  /*0560*/  STL [R1+0x64], RZ ;  /* 0x000064ff01007387 */ /* 0x0009e60000100800 */
[----:B------:R-:W-:Y:S01]  /*0570*/  IMAD.HI.U32 R5, R5, R8, RZ ;  /* 0x0000000805057227 */ /* 0x000fe200078e00ff */
[----:B------:R4:W-:Y:S03]  /*0580*/  STL [R1+0x68], RZ ;  /* 0x000068ff01007387 */ /* 0x0009e60000100800 */
[----:B------:R-:W-:Y:S01]  /*0590*/  IMAD R0, R5, R0, R8 ;  /* 0x0000000005007224 */ /* 0x000fe200078e0208 */
[----:B------:R4:W-:Y:S04]  /*05a0*/  STL [R1+0x6c], RZ ;  /* 0x00006cff01007387 */ /* 0x0009e80000100800 */
[----:B------:R-:W-:Y:S01]  /*05b0*/  ISETP.GT.U32.AND P1, PT, R9, R0, PT ;  /* 0x000000000900720c */ /* 0x000fe20003f24070 */
[----:B------:R4:W-:Y:S04]  /*05c0*/  STL [R1+0x70], RZ ;  /* 0x000070ff01007387 */ /* 0x0009e80000100800 */
[----:B------:R4:W-:Y:S04]  /*05d0*/  STL [R1+0x74], RZ ;  /* 0x000074ff01007387 */ /* 0x0009e80000100800 */
[----:B------:R4:W-:Y:S04]  /*05e0*/  STL [R1+0x78], RZ ;  /* 0x000078ff01007387 */ /* 0x0009e80000100800 */
[----:B------:R-:W-:Y:S01]  /*05f0*/  @!P1 IMAD.IADD R0, R0, 0x1, -R9 ;  /* 0x0000000100009824 */ /* 0x000fe200078e0a09 */
[----:B------:R4:W-:Y:S01]  /*0600*/  STL [R1+0x7c], RZ ;  /* 0x00007cff01007387 */ /* 0x0009e20000100800 */
[----:B------:R-:W-:Y:S01]  /*0610*/  @!P1 VIADD R5, R5, 0x1 ;  /* 0x0000000105059836 */ /* 0x000fe20000000000 */
[----:B------:R-:W-:-:S02]  /*0620*/  ISETP.NE.AND P1, PT, R6, RZ, PT ;  /* 0x000000ff0600720c */ /* 0x000fc40003f25270 */
[----:B------:R-:W-:Y:S01]  /*0630*/  ISETP.GE.U32.AND P0, PT, R0, R9, PT ;  /* 0x000000090000720c */ /* 0x000fe20003f06070 */
[----:B------:R4:W-:Y:S01]  /*0640*/  STL [R1+0x80], RZ ;  /* 0x000080ff01007387 */ /* 0x0009e20000100800 */
[----:B------:R-:W-:-:S03]  /*0650*/  LOP3.LUT R0, R7, R6, RZ, 0x3c, !PT ;  /* 0x0000000607007212 */ /* 0x000fc600078e3cff */
[----:B------:R4:W-:Y:S01]  /*0660*/  STL [R1+0x84], RZ ;  /* 0x000084ff01007387 */ /* 0x0009e20000100800 */
[----:B------:R-:W-:Y:S01]  /*0670*/  ISETP.GE.AND P2, PT, R0, RZ, PT ;  /* 0x000000ff0000720c */ /* 0x000fe20003f46270 */
[----:B------:R-:W-:Y:S02]  /*0680*/  VIADD R0, R2, 0x1ff ;  /* 0x000001ff02007836 */ /* 0x000fe40000000000 */
[----:B------:R4:W-:Y:S04]  /*0690*/  STL [R1+0x88], RZ ;  /* 0x000088ff01007387 */ /* 0x0009e80000100800 */
[----:B------:R-:W-:Y:S01]  /*06a0*/  @P0 VIADD R5, R5, 0x1 ;  /* 0x0000000105050836 */ /* 0x000fe20000000000 */
[----:B------:R4:W-:Y:S03]  /*06b0*/  STL [R1+0x8c], RZ ;  /* 0x00008cff01007387 */ /* 0x0009e60000100800 */
[----:B------:R-:W-:Y:S01]  /*06c0*/  IMAD.MOV.U32 R4, RZ, RZ, R5 ;  /* 0x000000ffff047224 */ /* 0x000fe200078e0005 */
[----:B------:R-:W-:Y:S01]  /*06d0*/  SHF.R.S32.HI R5, RZ, 0x1f, R0 ;  /* 0x0000001fff057819 */ /* 0x000fe20000011400 */
[----:B------:R4:W-:Y:S02]  /*06e0*/  STL [R1+0x90], RZ ;  /* 0x000090ff01007387 */ /* 0x0009e40000100800 */
[----:B------:R-:W-:Y:S01]  /*06f0*/  @!P2 IMAD.MOV R4, RZ, RZ, -R4 ;  /* 0x000000ffff04a224 */ /* 0x000fe200078e0a04 */
[----:B------:R-:W-:Y:S01]  /*0700*/  @!P1 LOP3.LUT R4, RZ, R6, RZ, 0x33, !PT ;  /* 0x00000006ff049212 */ /* 0x000fe200078e33ff */
[----:B------:R4:W-:Y:S01]  /*0710*/  STL [R1+0x94], RZ ;  /* 0x000094ff01007387 */ /* 0x0009e20000100800 */
[----:B------:R-:W-:-:S03]  /*0720*/  LEA.HI R5, R5, R0, RZ, 0x9 ;  /* 0x0000000005057211 */ /* 0x000fc600078f48ff */
[----:B------:R-:W-:Y:S01]  /*0730*/  IMAD.SHL.U32 R8, R4, 0x8, RZ ;  /* 0x0000000804087824 */ /* 0x000fe200078e00ff */
[----:B------:R4:W-:Y:S01]  /*0740*/  STL [R1+0x98], RZ ;  /* 0x000098ff01007387 */ /* 0x0009e20000100800 */
[----:B------:R-:W-:-:S03]  /*0750*/  IMAD.MOV R4, RZ, RZ, -R4 ;  /* 0x000000ffff047224 */ /* 0x000fc600078e0a04 */
[----:B------:R-:W-:Y:S01]  /*0760*/  LEA.HI.SX32 R5, R5, -R8, 0x17 ;  /* 0x8000000805057211 */ /* 0x000fe200078fbaff */
[----:B------:R-:W-:Y:S01]  /*0770*/  IMAD R6, R6, R4, R7 ;  /* 0x0000000406067224 */ /* 0x000fe200078e0207 */
[----:B------:R4:W-:Y:S02]  /*0780*/  STL [R1+0x9c], RZ ;  /* 0x00009cff01007387 */ /* 0x0009e40000100800 */
[----:B------:R-:W-:Y:S02]  /*0790*/  VIMNMX R13, R5, 0x8, PT ;  /* 0x00000008050d7848 */ /* 0x000fe40003fe0100 */
[----:B------:R-:W-:Y:S01]  /*07a0*/  IABS R11, R6 ;  /* 0x00000006000b7213 */ /* 0x000fe20000000000 */
[----:B------:R4:W-:Y:S01]  /*07b0*/  STL [R1+0xa0], RZ ;  /* 0x0000a0ff01007387 */ /* 0x0009e20000100800 */
[----:B------:R-:W-:-:S03]  /*07c0*/  IABS R9, R13 ;  /* 0x0000000d00097213 */ /* 0x000fc60000000000 */
[----:B------:R4:W-:Y:S01]  /*07d0*/  STL [R1+0xa4], RZ ;  /* 0x0000a4ff01007387 */ /* 0x0009e20000100800 */
[----:B------:R-:W1:Y:S03]  /*07e0*/  I2F.RP R0, R9 ;  /* 0x0000000900007306 */ /* 0x000e660000209400 */
[----:B------:R4:W-:Y:S04]  /*07f0*/  STL [R1+0xa8], RZ ;  /* 0x0000a8ff01007387 */ /* 0x0009e80000100800 */
[----:B------:R4:W-:Y:S04]  /*0800*/  STL [R1+0xac], RZ ;  /* 0x0000acff01007387 */ /* 0x0009e80000100800 */
[----:B------:R4:W-:Y:S01]  /*0810*/  STL [R1+0xb0], RZ ;  /* 0x0000b0ff01007387 */ /* 0x0009e20000100800 */
[----:B-1----:R-:W1:Y:S03]  /*0820*/  MUFU.RCP R0, R0 ;  /* 0x0000000000007308 */ /* 0x002e660000001000 */
[----:B------:R4:W-:Y:S04]  /*0830*/  STL [R1+0xb4], RZ ;  /* 0x0000b4ff01007387 */ /* 0x0009e80000100800 */
[----:B------:R4:W-:Y:S04]  /*0840*/  STL [R1+0xb8], RZ ;  /* 0x0000b8ff01007387 */ /* 0x0009e80000100800 */
[----:B------:R4:W-:Y:S04]  /*0850*/  STL [R1+0xbc], RZ ;  /* 0x0000bcff01007387 */ /* 0x0009e80000100800 */
[----:B------:R4:W-:Y:S01]  /*0860*/  STL [R1+0xc0], RZ ;  /* 0x0000c0ff01007387 */ /* 0x0009e20000100800 */
[----:B-1----:R-:W-:-:S03]  /*0870*/  VIADD R5, R0, 0xffffffe ;  /* 0x0ffffffe00057836 */ /* 0x002fc60000000000 */
[----:B------:R4:W-:Y:S04]  /*0880*/  STL [R1+0xc4], RZ ;  /* 0x0000c4ff01007387 */ /* 0x0009e80000100800 */
[----:B------:R4:W-:Y:S01]  /*0890*/  STL [R1+0xc8], RZ ;  /* 0x0000c8ff01007387 */ /* 0x0009e20000100800 */
[----:B------:R-:W1:Y:S03]  /*08a0*/  F2I.FTZ.U32.TRUNC.NTZ R5, R5 ;  /* 0x0000000500057305 */ /* 0x000e66000021f000 */
[----:B------:R4:W-:Y:S04]  /*08b0*/  STL [R1+0xcc], RZ ;  /* 0x0000ccff01007387 */ /* 0x0009e80000100800 */
[----:B------:R4:W-:Y:S04]  /*08c0*/  STL [R1+0xd0], RZ ;  /* 0x0000d0ff01007387 */ /* 0x0009e80000100800 */
[----:B------:R4:W-:Y:S01]  /*08d0*/  STL [R1+0xd4], RZ ;  /* 0x0000d4ff01007387 */ /* 0x0009e20000100800 */
[----:B-1----:R-:W-:-:S03]  /*08e0*/  IMAD.MOV R10, RZ, RZ, -R5 ;  /* 0x000000ffff0a7224 */ /* 0x002fc600078e0a05 */
[----:B------:R4:W-:Y:S01]  /*08f0*/  STL [R1+0xd8], RZ ;  /* 0x0000d8ff01007387 */ /* 0x0009e20000100800 */
[----:B------:R-:W-:Y:S01]  /*0900*/  IMAD.MOV.U32 R4, RZ, RZ, R10 ;  /* 0x000000ffff047224 */ /* 0x000fe200078e000a */
[----:B------:R-:W-:Y:S02]  /*0910*/  IABS R10, R13 ;  /* 0x0000000d000a7213 */ /* 0x000fe40000000000 */
[----:B------:R4:W-:Y:S01]  /*0920*/  STL [R1+0xdc], RZ ;  /* 0x0000dcff01007387 */ /* 0x0009e20000100800 */
[----:B------:R-:W-:Y:S02]  /*0930*/  IMAD R7, R4, R9, RZ ;  /* 0x0000000904077224 */ /* 0x000fe400078e02ff */
[----:B------:R-:W-:Y:S01]  /*0940*/  IMAD.MOV.U32 R4, RZ, RZ, RZ ;  /* 0x000000ffff047224 */ /* 0x000fe200078e00ff */
[----:B------:R4:W-:Y:S01]  /*0950*/  STL [R1+0xe0], RZ ;  /* 0x0000e0ff01007387 */ /* 0x0009e20000100800 */
[----:B------:R-:W-:Y:S02]  /*0960*/  IMAD.MOV R0, RZ, RZ, -R10 ;  /* 0x000000ffff007224 */ /* 0x000fe400078e0a0a */
[----:B------:R-:W-:Y:S01]  /*0970*/  IMAD.HI.U32 R4, R5, R7, R4 ;  /* 0x0000000705047227 */ /* 0x000fe200078e0004 */
[----:B------:R4:W-:Y:S04]  /*0980*/  STL [R1+0xe4], RZ ;  /* 0x0000e4ff01007387 */ /* 0x0009e80000100800 */
[----:B------:R4:W-:Y:S01]  /*0990*/  STL [R1+0xe8], RZ ;  /* 0x0000e8ff01007387 */ /* 0x0009e20000100800 */
[----:B------:R-:W-:Y:S01]  /*09a0*/  IMAD.HI.U32 R12, R4, R11, RZ ;  /* 0x0000000b040c7227 */ /* 0x000fe200078e00ff */
[----:B0-----:R-:W-:-:S02]  /*09b0*/  LOP3.LUT R4, R89, 0x1ff, RZ, 0xc0, !PT ;  /* 0x000001ff59047812 */ /* 0x001fc400078ec0ff */
[----:B------:R4:W-:Y:S01]  /*09c0*/  STL [R1+0xec], RZ ;  /* 0x0000ecff01007387 */ /* 0x0009e20000100800 */
[----:B------:R-:W-:-:S03]  /*09d0*/  IMAD R0, R12, R0, R11 ;  /* 0x000000000c007224 */ /* 0x000fc600078e020b */
[----:B------:R4:W-:Y:S02]  /*09e0*/  STL [R1+0xf0], RZ ;  /* 0x0000f0ff01007387 */ /* 0x0009e40000100800 */
[----:B------:R-:W-:Y:S02]  /*09f0*/  ISETP.GT.U32.AND P1, PT, R9, R0, PT ;  /* 0x000000000900720c */ /* 0x000fe40003f24070 */
[----:B------:R4:W-:Y:S04]  /*0a00*/  STL [R1+0xf4], RZ ;  /* 0x0000f4ff01007387 */ /* 0x0009e80000100800 */
[----:B------:R4:W-:Y:S04]  /*0a10*/  STL [R1+0xf8], RZ ;  /* 0x0000f8ff01007387 */ /* 0x0009e80000100800 */
[----:B------:R4:W-:Y:S03]  /*0a20*/  STL [R1+0xfc], RZ ;  /* 0x0000fcff01007387 */ /* 0x0009e60000100800 */
[----:B------:R-:W-:-:S02]  /*0a30*/  @!P1 IMAD.IADD R0, R0, 0x1, -R9 ;  /* 0x0000000100009824 */ /* 0x000fc400078e0a09 */
[----:B------:R-:W-:Y:S01]  /*0a40*/  @!P1 VIADD R12, R12, 0x1 ;  /* 0x000000010c0c9836 */ /* 0x000fe20000000000 */
[----:B------:R-:W-:Y:S02]  /*0a50*/  ISETP.NE.AND P1, PT, R13, RZ, PT ;  /* 0x000000ff0d00720c */ /* 0x000fe40003f25270 */
[----:B------:R-:W-:Y:S02]  /*0a60*/  ISETP.GE.U32.AND P0, PT, R0, R9, PT ;  /* 0x000000090000720c */ /* 0x000fe40003f06070 */
[----:B------:R-:W-:Y:S02]  /*0a70*/  LOP3.LUT R0, R6, R13, RZ, 0x3c, !PT ;  /* 0x0000000d06007212 */ /* 0x000fe400078e3cff */
[----:B------:R-:W-:Y:S02]  /*0a80*/  LOP3.LUT R9, R89, 0x1e0, RZ, 0xc0, !PT ;  /* 0x000001e059097812 */ /* 0x000fe400078ec0ff */
[----:B------:R-:W-:-:S07]  /*0a90*/  ISETP.GE.AND P2, PT, R0, RZ, PT ;  /* 0x000000ff0000720c */ /* 0x000fce0003f46270 */
[----:B------:R-:W-:Y:S01]  /*0aa0*/  @P0 VIADD R12, R12, 0x1 ;  /* 0x000000010c0c0836 */ /* 0x000fe20000000000 */
[----:B------:R-:W-:-:S05]  /*0ab0*/  ISETP.GE.AND P0, PT, R110, 0x20, PT ;  /* 0x000000206e00780c */ /* 0x000fca0003f06270 */
[----:B------:R-:W-:Y:S01]  /*0ac0*/  @!P2 IMAD.MOV R12, RZ, RZ, -R12 ;  /* 0x000000ffff0ca224 */ /* 0x000fe200078e0a0c */
[----:B------:R-:W-:-:S05]  /*0ad0*/  @!P1 LOP3.LUT R12, RZ, R13, RZ, 0x33, !PT ;  /* 0x0000000dff0c9212 */ /* 0x000fca00078e33ff */
[----:B------:R-:W-:Y:S02]  /*0ae0*/  IMAD.MOV R0, RZ, RZ, -R12 ;  /* 0x000000ffff007224 */ /* 0x000fe400078e0a0c */
[----:B------:R-:W-:Y:S02]  /*0af0*/  IMAD.SHL.U32 R12, R12, 0x80, RZ ;  /* 0x000000800c0c7824 */ /* 0x000fe400078e00ff */
[----:B------:R-:W-:-:S04]  /*0b00*/  IMAD R0, R13, R0, R6 ;  /* 0x000000000d007224 */ /* 0x000fc800078e0206 */
[----:B------:R-:W-:-:S04]  /*0b10*/  IMAD.IADD R0, R8, 0x1, R0 ;  /* 0x0000000108007824 */ /* 0x000fc800078e0200 */
[----:B------:R-:W-:-:S05]  /*0b20*/  IMAD R88, R0, 0x200, R4 ;  /* 0x0000020000587824 */ /* 0x000fca00078e0204 */
[----:B------:R4:W-:Y:S01]  /*0b30*/  STL [R1+0x10c], R88 ;  /* 0x00010c5801007387 */ /* 0x0009e20000100800 */
[----:B------:R-:W-:Y:S05]  /*0b40*/  @!P0 BRA `(.L_x_0) ;  /* 0x0000003000748947 */ /* 0x000fea0003800000 */
[----:B------:R-:W-:Y:S01]  /*0b50*/  IABS R20, R2 ;  /* 0x0000000200147213 */ /* 0x000fe20000000000 */
[----:B------:R-:W-:Y:S01]  /*0b60*/  ULDC UR4, c[0x0][0x240] ;  /* 0x0000900000047ab9 */ /* 0x000fe20000000800 */
[----:B------:R-:W-:Y:S01]  /*0b70*/  IABS R15, R3 ;  /* 0x00000003000f7213 */ /* 0x000fe20000000000 */
[----:B------:R-:W-:Y:S01]  /*0b80*/  ULDC.64 UR14, c[0x0][0x218] ;  /* 0x00008600000e7ab9 */ /* 0x000fe20000000a00 */
[----:B------:R-:W0:Y:S01]  /*0b90*/  I2F.RP R8, R20 ;  /* 0x0000001400087306 */ /* 0x000e220000209400 */
[----:B------:R-:W-:Y:S01]  /*0ba0*/  IABS R13, R88 ;  /* 0x00000058000d7213 */ /* 0x000fe20000000000 */
[----:B------:R-:W-:Y:S01]  /*0bb0*/  ULDC UR5, c[0x0][0x234] ;  /* 0x00008d0000057ab9 */ /* 0x000fe20000000800 */
[----:B------:R-:W-:Y:S01]  /*0bc0*/  LEA.HI R17, R9, R12, RZ, 0x1b ;  /* 0x0000000c09117211 */ /* 0x000fe200078fd8ff */
[----:B------:R-:W-:Y:S01]  /*0bd0*/  ULDC.64 UR6, c[0x0][0x210] ;  /* 0x0000840000067ab9 */ /* 0x000fe20000000a00 */
[----:B------:R-:W-:Y:S02]  /*0be0*/  ISETP.NE.AND P3, PT, R2, RZ, PT ;  /* 0x000000ff0200720c */ /* 0x000fe40003f65270 */
[----:B------:R-:W-:-:S02]  /*0bf0*/  CS2R R28, SRZ ;  /* 0x00000000001c7805 */ /* 0x000fc4000001ff00 */
[C---:B------:R-:W-:Y:S01]  /*0c00*/  ISETP.GE.AND P1, PT, R17.reuse, RZ, PT ;  /* 0x000000ff1100720c */ /* 0x040fe20003f26270 */
[----:B------:R-:W1:Y:S01]  /*0c10*/  I2F.RP R0, R15 ;  /* 0x0000000f00007306 */ /* 0x000e620000209400 */
[C---:B------:R-:W-:Y:S01]  /*0c20*/  VIADD R21, R17.reuse, 0x60 ;  /* 0x0000006011157836 */ /* 0x040fe20000000000 */
[----:B------:R-:W-:Y:S01]  /*0c30*/  IABS R19, R17 ;  /* 0x0000001100137213 */ /* 0x000fe20000000000 */
[C---:B------:R-:W-:Y:S01]  /*0c40*/  VIADD R22, R17.reuse, 0x50 ;  /* 0x0000005011167836 */ /* 0x040fe20000000000 */
[----:B------:R-:W-:Y:S01]  /*0c50*/  CS2R R30, SRZ ;  /* 0x00000000001e7805 */ /* 0x000fe2000001ff00 */
[C---:B------:R-:W-:Y:S01]  /*0c60*/  VIADD R23, R17.reuse, 0x40 ;  /* 0x0000004011177836 */ /* 0x040fe20000000000 */
[----:B------:R-:W-:Y:S01]  /*0c70*/  CS2R R32, SRZ ;  /* 0x0000000000207805 */ /* 0x000fe2000001ff00 */
[C---:B------:R-:W-:Y:S01]  /*0c80*/  VIADD R24, R17.reuse, 0x30 ;  /* 0x0000003011187836 */ /* 0x040fe20000000000 */
[----:B0-----:R-:W0:Y:S01]  /*0c90*/  MUFU.RCP R8, R8 ;  /* 0x0000000800087308 */ /* 0x001e220000001000 */
[C---:B------:R-:W-:Y:S01]  /*0ca0*/  VIADD R25, R17.reuse, 0x20 ;  /* 0x0000002011197836 */ /* 0x040fe20000000000 */
[----:B------:R-:W-:Y:S01]  /*0cb0*/  IABS R14, R23 ;  /* 0x00000017000e7213 */ /* 0x000fe20000000000 */
[----:B------:R-:W-:Y:S01]  /*0cc0*/  VIADD R26, R17, 0x10 ;  /* 0x00000010111a7836 */ /* 0x000fe20000000000 */
[----:B------:R-:W-:-:S02]  /*0cd0*/  IABS R16, R24 ;  /* 0x0000001800107213 */ /* 0x000fc40000000000 */
[----:B------:R-:W-:Y:S02]  /*0ce0*/  CS2R R34, SRZ ;  /* 0x0000000000227805 */ /* 0x000fe4000001ff00 */
[----:B------:R-:W-:Y:S02]  /*0cf0*/  CS2R R36, SRZ ;  /* 0x0000000000247805 */ /* 0x000fe4000001ff00 */
[----:B------:R-:W-:Y:S01]  /*0d00*/  CS2R R38, SRZ ;  /* 0x0000000000267805 */ /* 0x000fe2000001ff00 */
[----:B-1----:R-:W1:Y:S01]  /*0d10*/  MUFU.RCP R0, R0 ;  /* 0x0000000000007308 */ /* 0x002e620000001000 */
[----:B------:R-:W-:Y:S02]  /*0d20*/  IABS R18, R26 ;  /* 0x0000001a00127213 */ /* 0x000fe40000000000 */
[----:B------:R-:W-:Y:S02]  /*0d30*/  CS2R R40, SRZ ;  /* 0x0000000000287805 */ /* 0x000fe4000001ff00 */
[----:B------:R-:W-:-:S02]  /*0d40*/  CS2R R42, SRZ ;  /* 0x00000000002a7805 */ /* 0x000fc4000001ff00 */
[----:B------:R-:W-:Y:S02]  /*0d50*/  CS2R R44, SRZ ;  /* 0x00000000002c7805 */ /* 0x000fe4000001ff00 */
[----:B------:R-:W-:Y:S02]  /*0d60*/  CS2R R46, SRZ ;  /* 0x00000000002e7805 */ /* 0x000fe4000001ff00 */
[----:B------:R-:W-:Y:S02]  /*0d70*/  CS2R R48, SRZ ;  /* 0x0000000000307805 */ /* 0x000fe4000001ff00 */
[----:B------:R-:W-:Y:S02]  /*0d80*/  CS2R R50, SRZ ;  /* 0x0000000000327805 */ /* 0x000fe4000001ff00 */
[----:B------:R-:W-:Y:S01]  /*0d90*/  CS2R R52, SRZ ;  /* 0x0000000000347805 */ /* 0x000fe2000001ff00 */
[----:B0-----:R-:W-:Y:S01]  /*0da0*/  VIADD R6, R8, 0xffffffe ;  /* 0x0ffffffe08067836 */ /* 0x001fe20000000000 */
[----:B------:R-:W-:-:S02]  /*0db0*/  IABS R8, R21 ;  /* 0x0000001500087213 */ /* 0x000fc40000000000 */
[----:B------:R-:W-:Y:S02]  /*0dc0*/  CS2R R54, SRZ ;  /* 0x0000000000367805 */ /* 0x000fe4000001ff00 */
[----:B------:R-:W-:Y:S01]  /*0dd0*/  CS2R R56, SRZ ;  /* 0x0000000000387805 */ /* 0x000fe2000001ff00 */
[----:B------:R0:W2:Y:S01]  /*0de0*/  F2I.FTZ.U32.TRUNC.NTZ R7, R6 ;  /* 0x0000000600077305 */ /* 0x0000a2000021f000 */
[----:B------:R-:W-:Y:S02]  /*0df0*/  CS2R R58, SRZ ;  /* 0x00000000003a7805 */ /* 0x000fe4000001ff00 */
[----:B------:R-:W-:Y:S02]  /*0e00*/  CS2R R60, SRZ ;  /* 0x00000000003c7805 */ /* 0x000fe4000001ff00 */
[----:B------:R-:W-:Y:S01]  /*0e10*/  CS2R R62, SRZ ;  /* 0x00000000003e7805 */ /* 0x000fe2000001ff00 */
[----:B-1----:R-:W-:Y:S01]  /*0e20*/  VIADD R4, R0, 0xffffffe ;  /* 0x0ffffffe00047836 */ /* 0x002fe20000000000 */
[----:B------:R-:W-:Y:S01]  /*0e30*/  CS2R R64, SRZ ;  /* 0x0000000000407805 */ /* 0x000fe2000001ff00 */
[----:B------:R-:W-:Y:S01]  /*0e40*/  VIADD R0, R17, 0x70 ;  /* 0x0000007011007836 */ /* 0x000fe20000000000 */
[----:B------:R-:W-:Y:S01]  /*0e50*/  CS2R R66, SRZ ;  /* 0x0000000000427805 */ /* 0x000fe2000001ff00 */
[----:B------:R1:W3:Y:S01]  /*0e60*/  F2I.FTZ.U32.TRUNC.NTZ R5, R4 ;  /* 0x0000000400057305 */ /* 0x0002e2000021f000 */
[----:B0-----:R-:W-:Y:S01]  /*0e70*/  IMAD.MOV.U32 R6, RZ, RZ, RZ ;  /* 0x000000ffff067224 */ /* 0x001fe200078e00ff */
[----:B------:R-:W-:-:S02]  /*0e80*/  CS2R R68, SRZ ;  /* 0x0000000000447805 */ /* 0x000fc4000001ff00 */
[----:B------:R-:W-:Y:S02]  /*0e90*/  CS2R R70, SRZ ;  /* 0x0000000000467805 */ /* 0x000fe4000001ff00 */
[----:B------:R-:W-:Y:S02]  /*0ea0*/  CS2R R72, SRZ ;  /* 0x0000000000487805 */ /* 0x000fe4000001ff00 */
[----:B------:R-:W-:Y:S02]  /*0eb0*/  CS2R R74, SRZ ;  /* 0x00000000004a7805 */ /* 0x000fe4000001ff00 */
[----:B------:R-:W-:Y:S01]  /*0ec0*/  CS2R R76, SRZ ;  /* 0x00000000004c7805 */ /* 0x000fe2000001ff00 */
[----:B--2---:R-:W-:Y:S01]  /*0ed0*/  IMAD.MOV R11, RZ, RZ, -R7 ;  /* 0x000000ffff0b7224 */ /* 0x004fe200078e0a07 */
[----:B------:R-:W-:Y:S01]  /*0ee0*/  CS2R R78, SRZ ;  /* 0x00000000004e7805 */ /* 0x000fe2000001ff00 */
[----:B-1----:R-:W-:Y:S01]  /*0ef0*/  IMAD.MOV.U32 R4, RZ, RZ, RZ ;  /* 0x000000ffff047224 */ /* 0x002fe200078e00ff */
[----:B------:R-:W-:Y:S01]  /*0f00*/  CS2R R80, SRZ ;  /* 0x0000000000507805 */ /* 0x000fe2000001ff00 */
[----:B------:R-:W-:Y:S01]  /*0f10*/  IMAD R11, R11, R20, RZ ;  /* 0x000000140b0b7224 */ /* 0x000fe200078e02ff */
[----:B------:R-:W-:-:S02]  /*0f20*/  CS2R R82, SRZ ;  /* 0x0000000000527805 */ /* 0x000fc4000001ff00 */
[----:B------:R-:W-:Y:S02]  /*0f30*/  CS2R R84, SRZ ;  /* 0x0000000000547805 */ /* 0x000fe4000001ff00 */
[----:B------:R-:W-:Y:S01]  /*0f40*/  CS2R R86, SRZ ;  /* 0x0000000000567805 */ /* 0x000fe2000001ff00 */
[----:B------:R-:W-:Y:S01]  /*0f50*/  IMAD.HI.U32 R6, R7, R11, R6 ;  /* 0x0000000b07067227 */ /* 0x000fe200078e0006 */
[----:B------:R-:W-:Y:S01]  /*0f60*/  IABS R7, R0 ;  /* 0x0000000000077213 */ /* 0x000fe20000000000 */
[----:B------:R-:W-:Y:S01]  /*0f70*/  ULDC UR9, c[0x0][0x238] ;  /* 0x00008e0000097ab9 */ /* 0x000fe20000000800 */
[----:B------:R-:W-:Y:S01]  /*0f80*/  UMOV UR19, 0xc0000010 ;  /* 0xc000001000137882 */ /* 0x000fe20000000000 */
[----:B---3--:R-:W-:Y:S02]  /*0f90*/  IMAD.MOV R10, RZ, RZ, -R5 ;  /* 0x000000ffff0a7224 */ /* 0x008fe400078e0a05 */
[----:B------:R-:W-:-:S04]  /*0fa0*/  IMAD.HI.U32 R6, R6, R13, RZ ;  /* 0x0000000d06067227 */ /* 0x000fc800078e00ff */
[----:B------:R-:W-:Y:S01]  /*0fb0*/  IMAD R9, R10, R15, RZ ;  /* 0x0000000f0a097224 */ /* 0x000fe200078e02ff */
[----:B------:R-:W-:-:S03]  /*0fc0*/  IABS R10, R22 ;  /* 0x00000016000a7213 */ /* 0x000fc60000000000 */
[----:B------:R-:W-:-:S04]  /*0fd0*/  IMAD.HI.U32 R4, R5, R9, R4 ;  /* 0x0000000905047227 */ /* 0x000fc800078e0004 */
[----:B------:R-:W-:Y:S02]  /*0fe0*/  IMAD.MOV R9, RZ, RZ, -R6 ;  /* 0x000000ffff097224 */ /* 0x000fe400078e0a06 */
[----:B------:R-:W-:-:S04]  /*0ff0*/  IMAD.HI.U32 R5, R4, R7, RZ ;  /* 0x0000000704057227 */ /* 0x000fc800078e00ff */
[----:B------:R-:W-:Y:S02]  /*1000*/  IMAD R13, R20, R9, R13 ;  /* 0x00000009140d7224 */ /* 0x000fe400078e020d */
[----:B------:R-:W-:Y:S02]  /*1010*/  IMAD.MOV R6, RZ, RZ, -R5 ;  /* 0x000000ffff067224 */ /* 0x000fe400078e0a05 */
[----:B------:R-:W-:Y:S01]  /*1020*/  IMAD.HI.U32 R5, R4, R8, RZ ;  /* 0x0000000804057227 */ /* 0x000fe200078e00ff */
[----:B------:R-:W-:-:S03]  /*1030*/  ISETP.GT.U32.AND P0, PT, R20, R13, PT ;  /* 0x0000000d1400720c */ /* 0x000fc60003f04070 */
[----:B------:R-:W-:Y:S02]  /*1040*/  IMAD R6, R15, R6, R7 ;  /* 0x000000060f067224 */ /* 0x000fe400078e0207 */
[----:B------:R-:W-:-:S03]  /*1050*/  IMAD.HI.U32 R7, R4, R10, RZ ;  /* 0x0000000a04077227 */ /* 0x000fc600078e00ff */
[----:B------:R-:W-:Y:S01]  /*1060*/  ISETP.GT.U32.AND P6, PT, R15, R6, PT ;  /* 0x000000060f00720c */ /* 0x000fe20003fc4070 */
[----:B------:R-:W-:Y:S02]  /*1070*/  IMAD.MOV R9, RZ, RZ, -R5 ;  /* 0x000000ffff097224 */ /* 0x000fe400078e0a05 */
[----:B------:R-:W-:Y:S02]  /*1080*/  IMAD.MOV R11, RZ, RZ, -R7 ;  /* 0x000000ffff0b7224 */ /* 0x000fe400078e0a07 */
[----:B------:R-:W-:Y:S01]  /*1090*/  @!P0 IMAD.IADD R13, R13, 0x1, -R20 ;  /* 0x000000010d0d8824 */ /* 0x000fe200078e0a14 */
[----:B------:R-:W-:Y:S01]  /*10a0*/  ISETP.GE.AND P0, PT, R88, RZ, PT ;  /* 0x000000ff5800720c */ /* 0x000fe20003f06270 */
[C---:B------:R-:W-:Y:S02]  /*10b0*/  IMAD R7, R15.reuse, R9, R8 ;  /* 0x000000090f077224 */ /* 0x040fe400078e0208 */
[----:B------:R-:W-:Y:S01]  /*10c0*/  IMAD R8, R15, R11, R10 ;  /* 0x0000000b0f087224 */ /* 0x000fe200078e020a */
[----:B------:R-:W-:Y:S01]  /*10d0*/  ISETP.GT.U32.AND P2, PT, R20, R13, PT ;  /* 0x0000000d1400720c */ /* 0x000fe20003f44070 */
[----:B------:R-:W-:Y:S01]  /*10e0*/  IMAD.HI.U32 R5, R4, R14, RZ ;  /* 0x0000000e04057227 */ /* 0x000fe200078e00ff */
[----:B------:R-:W-:-:S02]  /*10f0*/  IABS R10, R25 ;  /* 0x00000019000a7213 */ /* 0x000fc40000000000 */
[C---:B------:R-:W-:Y:S01]  /*1100*/  ISETP.GT.U32.AND P5, PT, R15.reuse, R7, PT ;  /* 0x000000070f00720c */ /* 0x040fe20003fa4070 */
[----:B------:R-:W-:Y:S01]  /*1110*/  IMAD.MOV.U32 R11, RZ, RZ, R16 ;  /* 0x000000ffff0b7224 */ /* 0x000fe200078e0010 */
[----:B------:R-:W-:Y:S01]  /*1120*/  ISETP.GT.U32.AND P4, PT, R15, R8, PT ;  /* 0x000000080f00720c */ /* 0x000fe20003f84070 */
[----:B------:R-:W-:Y:S02]  /*1130*/  IMAD.MOV.U32 R16, RZ, RZ, R10 ;  /* 0x000000ffff107224 */ /* 0x000fe400078e000a */
[----:B------:R-:W-:Y:S02]  /*1140*/  IMAD.MOV R9, RZ, RZ, -R5 ;  /* 0x000000ffff097224 */ /* 0x000fe400078e0a05 */
[----:B------:R-:W-:-:S04]  /*1150*/  IMAD.HI.U32 R5, R4, R11, RZ ;  /* 0x0000000b04057227 */ /* 0x000fc800078e00ff */
[----:B------:R-:W-:-:S04]  /*1160*/  IMAD.HI.U32 R10, R4, R16, RZ ;  /* 0x00000010040a7227 */ /* 0x000fc800078e00ff */
[----:B------:R-:W-:Y:S02]  /*1170*/  IMAD R9, R15, R9, R14 ;  /* 0x000000090f097224 */ /* 0x000fe400078e020e */
[----:B------:R-:W-:Y:S02]  /*1180*/  IMAD.MOV R14, RZ, RZ, -R5 ;  /* 0x000000ffff0e7224 */ /* 0x000fe400078e0a05 */
[----:B------:R-:W-:Y:S01]  /*1190*/  @!P2 IMAD.IADD R13, R13, 0x1, -R20 ;  /* 0x000000010d0da824 */ /* 0x000fe200078e0a14 */
[C---:B------:R-:W-:Y:S01]  /*11a0*/  ISETP.GT.U32.AND P2, PT, R15.reuse, R9, PT ;  /* 0x000000090f00720c */ /* 0x040fe20003f44070 */
[----:B------:R-:W-:Y:S02]  /*11b0*/  IMAD.MOV R17, RZ, RZ, -R10 ;  /* 0x000000ffff117224 */ /* 0x000fe400078e0a0a */
[----:B------:R-:W-:Y:S02]  /*11c0*/  IMAD R10, R15, R14, R11 ;  /* 0x0000000e0f0a7224 */ /* 0x000fe400078e020b */
[----:B------:R-:W-:-:S02]  /*11d0*/  IMAD.MOV.U32 R14, RZ, RZ, R13 ;  /* 0x000000ffff0e7224 */ /* 0x000fc400078e000d */
[----:B------:R-:W-:Y:S02]  /*11e0*/  IMAD R11, R15, R17, R16 ;  /* 0x000000110f0b7224 */ /* 0x000fe400078e0210 */
[----:B------:R-:W-:-:S04]  /*11f0*/  IMAD.HI.U32 R5, R4, R18, RZ ;  /* 0x0000001204057227 */ /* 0x000fc800078e00ff */
[----:B------:R-:W-:Y:S01]  /*1200*/  @!P0 IMAD.MOV R14, RZ, RZ, -R14 ;  /* 0x000000ffff0e8224 */ /* 0x000fe200078e0a0e */
[----:B------:R-:W-:Y:S01]  /*1210*/  @!P3 LOP3.LUT R14, RZ, R2, RZ, 0x33, !PT ;  /* 0x00000002ff0eb212 */ /* 0x000fe200078e33ff */
[----:B------:R-:W-:Y:S01]  /*1220*/  IMAD.HI.U32 R4, R4, R19, RZ ;  /* 0x0000001304047227 */ /* 0x000fe200078e00ff */
[C---:B------:R-:W-:Y:S02]  /*1230*/  ISETP.GT.U32.AND P0, PT, R15.reuse, R10, PT ;  /* 0x0000000a0f00720c */ /* 0x040fe40003f04070 */
[C---:B------:R-:W-:Y:S01]  /*1240*/  ISETP.GT.U32.AND P3, PT, R15.reuse, R11, PT ;  /* 0x0000000b0f00720c */ /* 0x040fe20003f64070 */
[----:B------:R-:W-:Y:S01]  /*1250*/  IMAD.MOV R5, RZ, RZ, -R5 ;  /* 0x000000ffff057224 */ /* 0x000fe200078e0a05 */
[----:B------:R-:W-:Y:S01]  /*1260*/  SHF.R.U32.HI R2, RZ, 0x5, R89 ;  /* 0x00000005ff027819 */ /* 0x000fe20000011659 */
[----:B------:R-:W-:Y:S02]  /*1270*/  IMAD.MOV R16, RZ, RZ, -R4 ;  /* 0x000000ffff107224 */ /* 0x000fe400078e0a04 */
[----:B------:R-:W-:Y:S01]  /*1280*/  IMAD R4, R15, R5, R18 ;  /* 0x000000050f047224 */ /* 0x000fe200078e0212 */
[----:B------:R-:W-:Y:S01]  /*1290*/  R2UR UR12, R2 ;  /* 0x00000000020c72ca */ /* 0x000fe200000e0000 */
[----:B------:R-:W-:Y:S01]  /*12a0*/  @!P6 IMAD.IADD R6, R6, 0x1, -R15 ;  /* 0x000000010606e824 */ /* 0x000fe200078e0a0f */
[----:B------:R-:W-:Y:S01]  /*12b0*/  SHF.R.S32.HI R2, RZ, 0x2, R89 ;  /* 0x00000002ff027819 */ /* 0x000fe20000011459 */
[--C-:B------:R-:W-:Y:S01]  /*12c0*/  @!P5 IMAD.IADD R7, R7, 0x1, -R15.reuse ;  /* 0x000000010707d824 */ /* 0x100fe200078e0a0f */
[C---:B------:R-:W-:Y:S01]  /*12d0*/  ISETP.GT.U32.AND P6, PT, R15.reuse, R4, PT ;  /* 0x000000040f00720c */ /* 0x040fe20003fc4070 */
[--C-:B------:R-:W-:Y:S01]  /*12e0*/  @!P4 IMAD.IADD R8, R8, 0x1, -R15.reuse ;  /* 0x000000010808c824 */ /* 0x100fe200078e0a0f */
[----:B------:R-:W-:Y:S01]  /*12f0*/  ISETP.GT.U32.AND P4, PT, R15, R6, PT ;  /* 0x000000060f00720c */ /* 0x000fe20003f84070 */
[--C-:B------:R-:W-:Y:S01]  /*1300*/  @!P2 IMAD.IADD R9, R9, 0x1, -R15.reuse ;  /* 0x000000010909a824 */ /* 0x100fe200078e0a0f */
[C---:B------:R-:W-:Y:S01]  /*1310*/  ISETP.GT.U32.AND P2, PT, R15.reuse, R7, PT ;  /* 0x000000070f00720c */ /* 0x040fe20003f44070 */
[--C-:B------:R-:W-:Y:S01]  /*1320*/  @!P0 IMAD.IADD R10, R10, 0x1, -R15.reuse ;  /* 0x000000010a0a8824 */ /* 0x100fe200078e0a0f */
[----:B------:R-:W-:Y:S01]  /*1330*/  ISETP.GT.U32.AND P0, PT, R15, R8, PT ;  /* 0x000000080f00720c */ /* 0x000fe20003f04070 */
[----:B------:R-:W-:Y:S01]  /*1340*/  @!P3 IMAD.IADD R11, R11, 0x1, -R15 ;  /* 0x000000010b0bb824 */ /* 0x000fe200078e0a0f */
[----:B------:R-:W-:Y:S01]  /*1350*/  ISETP.GE.AND P3, PT, R0, RZ, PT ;  /* 0x000000ff0000720c */ /* 0x000fe20003f66270 */
[----:B------:R-:W-:Y:S01]  /*1360*/  IMAD R13, R15, R16, R19 ;  /* 0x000000100f0d7224 */ /* 0x000fe200078e0213 */
[----:B------:R-:W-:Y:S01]  /*1370*/  SHF.R.S32.HI R5, RZ, 0x1f, R110 ;  /* 0x0000001fff057819 */ /* 0x000fe2000001146e */
[----:B------:R-:W-:Y:S01]  /*1380*/  IMAD.SHL.U32 R0, R89, 0x20, RZ ;  /* 0x0000002059007824 */ /* 0x000fe200078e00ff */
[----:B------:R-:W-:Y:S01]  /*1390*/  SGXT R2, R2, 0x1 ;  /* 0x000000010202781a */ /* 0x000fe20000000200 */
[--C-:B------:R-:W-:Y:S01]  /*13a0*/  @!P6 IMAD.IADD R4, R4, 0x1, -R15.reuse ;  /* 0x000000010404e824 */ /* 0x100fe200078e0a0f */
[----:B------:R-:W-:Y:S01]  /*13b0*/  ISETP.GT.U32.AND P5, PT, R15, R13, PT ;  /* 0x0000000d0f00720c */ /* 0x000fe20003fa4070 */
[--C-:B------:R-:W-:Y:S01]  /*13c0*/  @!P4 IMAD.IADD R6, R6, 0x1, -R15.reuse ;  /* 0x000000010606c824 */ /* 0x100fe200078e0a0f */
[----:B------:R-:W-:Y:S01]  /*13d0*/  ISETP.GE.AND P6, PT, R21, RZ, PT ;  /* 0x000000ff1500720c */ /* 0x000fe20003fc6270 */
[--C-:B------:R-:W-:Y:S01]  /*13e0*/  @!P2 IMAD.IADD R7, R7, 0x1, -R15.reuse ;  /* 0x000000010707a824 */ /* 0x100fe200078e0a0f */
[C---:B------:R-:W-:Y:S01]  /*13f0*/  ISETP.GT.U32.AND P4, PT, R15.reuse, R9, PT ;  /* 0x000000090f00720c */ /* 0x040fe20003f84070 */
[----:B------:R-:W-:Y:S01]  /*1400*/  @!P0 IMAD.IADD R8, R8, 0x1, -R15 ;  /* 0x0000000108088824 */ /* 0x000fe200078e0a0f */
[C---:B------:R-:W-:Y:S01]  /*1410*/  ISETP.GT.U32.AND P2, PT, R15.reuse, R10, PT ;  /* 0x0000000a0f00720c */ /* 0x040fe20003f44070 */
[----:B------:R-:W-:Y:S01]  /*1420*/  @!P3 IMAD.MOV R6, RZ, RZ, -R6 ;  /* 0x000000ffff06b224 */ /* 0x000fe200078e0a06 */
[----:B------:R-:W-:-:S02]  /*1430*/  ISETP.GT.U32.AND P0, PT, R15, R11, PT ;  /* 0x0000000b0f00720c */ /* 0x000fc40003f04070 */
[----:B------:R-:W-:Y:S02]  /*1440*/  ISETP.GT.U32.AND P3, PT, R15, R4, PT ;  /* 0x000000040f00720c */ /* 0x000fe40003f64070 */
[----:B------:R-:W-:Y:S01]  /*1450*/  LEA.HI R110, R5, R110, RZ, 0x5 ;  /* 0x0000006e056e7211 */ /* 0x000fe200078f28ff */
[----:B------:R-:W-:Y:S01]  /*1460*/  @!P5 IMAD.IADD R13, R13, 0x1, -R15 ;  /* 0x000000010d0dd824 */ /* 0x000fe200078e0a0f */
[----:B------:R-:W-:Y:S01]  /*1470*/  ISETP.GE.AND P5, PT, R22, RZ, PT ;  /* 0x000000ff1600720c */ /* 0x000fe20003fa6270 */
[----:B------:R-:W-:Y:S01]  /*1480*/  @!P6 IMAD.MOV R7, RZ, RZ, -R7 ;  /* 0x000000ffff07e224 */ /* 0x000fe200078e0a07 */
[----:B------:R-:W-:Y:S01]  /*1490*/  LOP3.LUT R5, R2, 0x90, RZ, 0xc0, !PT ;  /* 0x0000009002057812 */ /* 0x000fe200078ec0ff */
[--C-:B------:R-:W-:Y:S01]  /*14a0*/  @!P4 IMAD.IADD R9, R9, 0x1, -R15.reuse ;  /* 0x000000010909c824 */ /* 0x100fe200078e0a0f */
[----:B------:R-:W-:Y:S01]  /*14b0*/  ISETP.GT.U32.AND P6, PT, R15, R13, PT ;  /* 0x0000000d0f00720c */ /* 0x000fe20003fc4070 */
[--C-:B------:R-:W-:Y:S01]  /*14c0*/  @!P2 IMAD.IADD R10, R10, 0x1, -R15.reuse ;  /* 0x000000010a0aa824 */ /* 0x100fe200078e0a0f */
[----:B------:R-:W-:Y:S01]  /*14d0*/  ISETP.GE.AND P4, PT, R23, RZ, PT ;  /* 0x000000ff1700720c */ /* 0x000fe20003f86270 */
[--C-:B------:R-:W-:Y:S01]  /*14e0*/  @!P0 IMAD.IADD R11, R11, 0x1, -R15.reuse ;  /* 0x000000010b0b8824 */ /* 0x100fe200078e0a0f */
[----:B------:R-:W-:Y:S01]  /*14f0*/  ISETP.GE.AND P2, PT, R24, RZ, PT ;  /* 0x000000ff1800720c */ /* 0x000fe20003f46270 */
[--C-:B------:R-:W-:Y:S01]  /*1500*/  @!P3 IMAD.IADD R4, R4, 0x1, -R15.reuse ;  /* 0x000000010404b824 */ /* 0x100fe200078e0a0f */
[----:B------:R-:W-:Y:S01]  /*1510*/  ISETP.GE.AND P0, PT, R25, RZ, PT ;  /* 0x000000ff1900720c */ /* 0x000fe20003f06270 */
[----:B------:R-:W-:Y:S01]  /*1520*/  IMAD R2, R14, UR5, RZ ;  /* 0x000000050e027c24 */ /* 0x000fe2000f8e02ff */
[----:B------:R-:W-:Y:S01]  /*1530*/  ISETP.GE.AND P3, PT, R26, RZ, PT ;  /* 0x000000ff1a00720c */ /* 0x000fe20003f66270 */
[----:B------:R-:W-:Y:S01]  /*1540*/  @!P5 IMAD.MOV R8, RZ, RZ, -R8 ;  /* 0x000000ffff08d224 */ /* 0x000fe200078e0a08 */
[----:B----4-:R-:W-:Y:S01]  /*1550*/  LOP3.LUT R88, R5, 0x3f60, R0, 0xf8, !PT ;  /* 0x00003f6005587812 */ /* 0x010fe200078ef800 */
[----:B------:R-:W-:Y:S01]  /*1560*/  ULDC UR5, c[0x0][0x23c] ;  /* 0x00008f0000057ab9 */ /* 0x000fe20000000800 */
[----:B------:R-:W-:Y:S01]  /*1570*/  CS2R R24, SRZ ;  /* 0x0000000000187805 */ /* 0x000fe2000001ff00 */
[----:B------:R-:W-:Y:S01]  /*1580*/  @!P6 IMAD.IADD R13, R13, 0x1, -R15 ;  /* 0x000000010d0de824 */ /* 0x000fe200078e0a0f */
[----:B------:R-:W-:Y:S01]  /*1590*/  ISETP.NE.AND P6, PT, R3, RZ, PT ;  /* 0x000000ff0300720c */ /* 0x000fe20003fc5270 */
[----:B------:R-:W-:Y:S01]  /*15a0*/  @!P4 IMAD.MOV R9, RZ, RZ, -R9 ;  /* 0x000000ffff09c224 */ /* 0x000fe200078e0a09 */
[----:B------:R-:W-:Y:S01]  /*15b0*/  LOP3.LUT R3, RZ, R3, RZ, 0x33, !PT ;  /* 0x00000003ff037212 */ /* 0x000fe200078e33ff */
[----:B------:R-:W-:Y:S01]  /*15c0*/  @!P2 IMAD.MOV R10, RZ, RZ, -R10 ;  /* 0x000000ffff0aa224 */ /* 0x000fe200078e0a0a */
[----:B------:R-:W-:Y:S01]  /*15d0*/  STL [R1+0x108], R88 ;  /* 0x0001085801007387 */ /* 0x000fe20000100800 */
[----:B------:R-:W-:Y:S01]  /*15e0*/  @!P0 IMAD.MOV R11, RZ, RZ, -R11 ;  /* 0x000000ffff0b8224 */ /* 0x000fe200078e0a0b */
[C---:B------:R-:W-:Y:S01]  /*15f0*/  SEL R6, R3.reuse, R6, !P6 ;  /* 0x0000000603067207 */ /* 0x040fe20007000000 */
[----:B------:R-:W-:Y:S01]  /*1600*/  @!P3 IMAD.MOV R4, RZ, RZ, -R4 ;  /* 0x000000ffff04b224 */ /* 0x000fe200078e0a04 */
[C---:B------:R-:W-:Y:S01]  /*1610*/  SEL R7, R3.reuse, R7, !P6 ;  /* 0x0000000703077207 */ /* 0x040fe20007000000 */
[----:B------:R-:W-:Y:S01]  /*1620*/  @!P1 IMAD.MOV R13, RZ, RZ, -R13 ;  /* 0x000000ffff0d9224 */ /* 0x000fe200078e0a0d */
[C---:B------:R-:W-:Y:S01]  /*1630*/  SEL R8, R3.reuse, R8, !P6 ;  /* 0x0000000803087207 */ /* 0x040fe20007000000 */
[----:B------:R-:W-:Y:S01]  /*1640*/  IMAD R6, R6, UR4, RZ ;  /* 0x0000000406067c24 */ /* 0x000fe2000f8e02ff */
[----:B------:R-:W-:Y:S01]  /*1650*/  SEL R9, R3, R9, !P6 ;  /* 0x0000000903097207 */ /* 0x000fe20007000000 */
[----:B------:R-:W-:Y:S01]  /*1660*/  IMAD R7, R7, UR4, RZ ;  /* 0x0000000407077c24 */ /* 0x000fe2000f8e02ff */
        /* <DEDUP_REMOVED lines=8> */
[----:B------:R-:W-:Y:S01]  /*16f0*/  SHF.R.S32.HI R112, RZ, 0x1f, R6 ;  /* 0x0000001fff707819 */ /* 0x000fe20000011406 */
[----:B------:R-:W-:Y:S01]  /*1700*/  IMAD R4, R4, UR4, RZ ;  /* 0x0000000404047c24 */ /* 0x000fe2000f8e02ff */
[----:B------:R-:W-:Y:S01]  /*1710*/  IADD3 R113, P0, R6, UR14, RZ ;  /* 0x0000000e06717c10 */ /* 0x000fe2000ff1e0ff */
[----:B------:R-:W-:Y:S01]  /*1720*/  IMAD R3, R3, UR4, RZ ;  /* 0x0000000403037c24 */ /* 0x000fe2000f8e02ff */
[----:B------:R-:W-:Y:S01]  /*1730*/  UIADD3 UR4, UR8, 0x4000, URZ ;  /* 0x0000400008047890 */ /* 0x000fe2000fffe03f */
[----:B------:R-:W-:Y:S01]  /*1740*/  SHF.R.S32.HI R13, RZ, 0x7, R89 ;  /* 0x00000007ff0d7819 */ /* 0x000fe20000011459 */
[----:B------:R-:W-:Y:S01]  /*1750*/  USHF.L.U32 UR13, UR5, 0x5, URZ ;  /* 0x00000005050d7899 */ /* 0x000fe2000800063f */
[----:B------:R-:W-:Y:S01]  /*1760*/  SHF.R.S32.HI R124, RZ, 0x1f, R4 ;  /* 0x0000001fff7c7819 */ /* 0x000fe20000011404 */
[----:B------:R-:W-:Y:S01]  /*1770*/  USHF.R.U32.HI UR4, URZ, 0x4, UR4 ;  /* 0x000000043f047899 */ /* 0x000fe20008011604 */
[----:B------:R-:W-:-:S02]  /*1780*/  IADD3 R125, P1, R4, UR14, RZ ;  /* 0x0000000e047d7c10 */ /* 0x000fc4000ff3e0ff */
[----:B------:R-:W-:Y:S02]  /*1790*/  CS2R R26, SRZ ;  /* 0x00000000001a7805 */ /* 0x000fe4000001ff00 */
[----:B------:R-:W-:Y:S01]  /*17a0*/  IADD3.X R112, R112, UR15, RZ, P0, !PT ;  /* 0x0000000f70707c10 */ /* 0x000fe200087fe4ff */
[----:B------:R-:W-:Y:S01]  /*17b0*/  USGXT.U32 UR4, UR4, 0xe ;  /* 0x0000000e0404789a */ /* 0x000fe20008000000 */
[----:B------:R-:W-:Y:S02]  /*17c0*/  SHF.R.S32.HI R0, RZ, 0x1f, R3 ;  /* 0x0000001fff007819 */ /* 0x000fe40000011403 */
[----:B------:R-:W-:Y:S02]  /*17d0*/  IADD3 R4, P0, R3, UR14, RZ ;  /* 0x0000000e03047c10 */ /* 0x000fe4000ff1e0ff */
[----:B------:R-:W-:Y:S02]  /*17e0*/  SHF.R.S32.HI R114, RZ, 0x1f, R7 ;  /* 0x0000001fff727819 */ /* 0x000fe40000011407 */
[----:B------:R-:W-:Y:S01]  /*17f0*/  IADD3.X R0, R0, UR15, RZ, P0, !PT ;  /* 0x0000000f00007c10 */ /* 0x000fe200087fe4ff */
[----:B------:R0:W-:Y:S01]  /*1800*/  STL [R1+0x104], R4 ;  /* 0x0001040401007387 */ /* 0x0001e20000100800 */
[----:B------:R-:W-:Y:S01]  /*1810*/  IADD3 R115, P6, R7, UR14, RZ ;  /* 0x0000000e07737c10 */ /* 0x000fe2000ffde0ff */
[----:B------:R-:W-:Y:S01]  /*1820*/  UMOV UR18, UR4 ;  /* 0x0000000400127c82 */ /* 0x000fe20008000000 */
[----:B------:R-:W-:Y:S01]  /*1830*/  SGXT R13, R13, 0x1 ;  /* 0x000000010d0d781a */ /* 0x000fe20000000200 */
[----:B------:R1:W-:Y:S01]  /*1840*/  STL [R1+0x100], R0 ;  /* 0x0001000001007387 */ /* 0x0003e20000100800 */
[----:B------:R-:W-:-:S02]  /*1850*/  IADD3.X R114, R114, UR15, RZ, P6, !PT ;  /* 0x0000000f72727c10 */ /* 0x000fc4000b7fe4ff */
[----:B------:R-:W-:Y:S01]  /*1860*/  SHF.R.S32.HI R116, RZ, 0x1f, R8 ;  /* 0x0000001fff747819 */ /* 0x000fe20000011408 */
[----:B------:R2:W-:Y:S01]  /*1870*/  STL [R1], RZ ;  /* 0x000000ff01007387 */ /* 0x0005e20000100800 */
[----:B------:R-:W-:Y:S02]  /*1880*/  IADD3 R117, P5, R8, UR14, RZ ;  /* 0x0000000e08757c10 */ /* 0x000fe4000ffbe0ff */
[----:B0-----:R-:W-:Y:S01]  /*1890*/  LOP3.LUT R4, R89, 0x1f, RZ, 0xc0, !PT ;  /* 0x0000001f59047812 */ /* 0x001fe200078ec0ff */
[----:B------:R2:W-:Y:S01]  /*18a0*/  STL [R1+0x4], RZ ;  /* 0x000004ff01007387 */ /* 0x0005e20000100800 */
[----:B------:R-:W-:Y:S02]  /*18b0*/  SHF.R.S32.HI R118, RZ, 0x1f, R9 ;  /* 0x0000001fff767819 */ /* 0x000fe40000011409 */
[----:B------:R-:W-:Y:S01]  /*18c0*/  IADD3 R119, P4, R9, UR14, RZ ;  /* 0x0000000e09777c10 */ /* 0x000fe2000ff9e0ff */
[----:B------:R2:W-:Y:S01]  /*18d0*/  STL [R1+0x8], RZ ;  /* 0x000008ff01007387 */ /* 0x0005e20000100800 */
[----:B------:R-:W-:Y:S01]  /*18e0*/  IMAD R4, R4, UR5, RZ ;  /* 0x0000000504047c24 */ /* 0x000fe2000f8e02ff */
[----:B------:R-:W-:-:S02]  /*18f0*/  SHF.R.S32.HI R120, RZ, 0x1f, R10 ;  /* 0x0000001fff787819 */ /* 0x000fc4000001140a */
[----:B------:R2:W-:Y:S01]  /*1900*/  STL [R1+0xc], RZ ;  /* 0x00000cff01007387 */ /* 0x0005e20000100800 */
[----:B------:R-:W-:Y:S02]  /*1910*/  IADD3 R121, P3, R10, UR14, RZ ;  /* 0x0000000e0a797c10 */ /* 0x000fe4000ff7e0ff */
[----:B------:R-:W-:Y:S01]  /*1920*/  SHF.R.S32.HI R5, RZ, 0x1f, R4 ;  /* 0x0000001fff057819 */ /* 0x000fe20000011404 */
[----:B------:R2:W-:Y:S01]  /*1930*/  STL [R1+0x10], RZ ;  /* 0x000010ff01007387 */ /* 0x0005e20000100800 */
[----:B------:R-:W-:Y:S02]  /*1940*/  LOP3.LUT R4, R88, 0x10, RZ, 0x3c, !PT ;  /* 0x0000001058047812 */ /* 0x000fe400078e3cff */
[----:B------:R-:W-:Y:S01]  /*1950*/  SHF.R.S32.HI R122, RZ, 0x1f, R11 ;  /* 0x0000001fff7a7819 */ /* 0x000fe2000001140b */
[----:B------:R2:W-:Y:S01]  /*1960*/  STL [R1+0x14], RZ ;  /* 0x000014ff01007387 */ /* 0x0005e20000100800 */
[----:B------:R-:W-:Y:S01]  /*1970*/  IADD3 R123, P2, R11, UR14, RZ ;  /* 0x0000000e0b7b7c10 */ /* 0x000fe2000ff5e0ff */
[----:B------:R-:W-:Y:S01]  /*1980*/  USHF.R.S32.HI UR14, URZ, 0x1f, UR13 ;  /* 0x0000001f3f0e7899 */ /* 0x000fe2000801140d */
[----:B------:R-:W-:Y:S01]  /*1990*/  IADD3 R3, P6, R2, UR6, RZ ;  /* 0x0000000602037c10 */ /* 0x000fe2000ffde0ff */
[----:B------:R2:W-:Y:S01]  /*19a0*/  STL [R1+0x18], RZ ;  /* 0x000018ff01007387 */ /* 0x0005e20000100800 */
[----:B------:R-:W-:Y:S01]  /*19b0*/  LOP3.LUT R13, R13, 0x90, RZ, 0xc0, !PT ;  /* 0x000000900d0d7812 */ /* 0x000fe200078ec0ff */
[----:B------:R-:W-:Y:S01]  /*19c0*/  ULDC UR6, c[0x0][0x230] ;  /* 0x00008c0000067ab9 */ /* 0x000fe20000000800 */
[----:B------:R-:W-:Y:S01]  /*19d0*/  IADD3.X R116, R116, UR15, RZ, P5, !PT ;  /* 0x0000000f74747c10 */ /* 0x000fe2000affe4ff */
[----:B------:R2:W-:Y:S01]  /*19e0*/  STL [R1+0x1c], RZ ;  /* 0x00001cff01007387 */ /* 0x0005e20000100800 */
[----:B------:R-:W-:Y:S01]  /*19f0*/  IADD3.X R118, R118, UR15, RZ, P4, !PT ;  /* 0x0000000f76767c10 */ /* 0x000fe2000a7fe4ff */
[----:B-1----:R-:W-:Y:S01]  /*1a00*/  IMAD.U32 R0, RZ, RZ, UR6 ;  /* 0x00000006ff007e24 */ /* 0x002fe2000f8e00ff */
[----:B------:R-:W-:Y:S01]  /*1a10*/  IADD3.X R120, R120, UR15, RZ, P3, !PT ;  /* 0x0000000f78787c10 */ /* 0x000fe20009ffe4ff */
[----:B------:R2:W-:Y:S01]  /*1a20*/  STL [R1+0x20], RZ ;  /* 0x000020ff01007387 */ /* 0x0005e20000100800 */
[----:B------:R-:W-:-:S02]  /*1a30*/  IADD3.X R122, R122, UR15, RZ, P2, !PT ;  /* 0x0000000f7a7a7c10 */ /* 0x000fc400097fe4ff */
[----:B------:R-:W-:Y:S01]  /*1a40*/  IADD3.X R124, R124, UR15, RZ, P1, !PT ;  /* 0x0000000f7c7c7c10 */ /* 0x000fe20008ffe4ff */
[----:B------:R2:W-:Y:S01]  /*1a50*/  STL [R1+0x24], RZ ;  /* 0x000024ff01007387 */ /* 0x0005e20000100800 */
[----:B------:R-:W-:Y:S02]  /*1a60*/  LEA.HI.X.SX32 R2, R2, UR7, 0x1, P6 ;  /* 0x0000000702027c11 */ /* 0x000fe4000b0f0eff */
[----:B------:R-:W-:Y:S01]  /*1a70*/  SHF.R.S32.HI R110, RZ, 0x5, R110 ;  /* 0x00000005ff6e7819 */ /* 0x000fe2000001146e */
[----:B------:R2:W-:Y:S01]  /*1a80*/  STL [R1+0x28], RZ ;  /* 0x000028ff01007387 */ /* 0x0005e20000100800 */
[----:B------:R-:W-:-:S03]  /*1a90*/  LOP3.LUT R13, R13, 0x17f, R89, 0x78, !PT ;  /* 0x0000017f0d0d7812 */ /* 0x000fc600078e7859 */
[----:B------:R2:W-:Y:S04]  /*1aa0*/  STL [R1+0x2c], RZ ;  /* 0x00002cff01007387 */ /* 0x0005e80000100800 */
        /* <DEDUP_REMOVED lines=52> */
[----:B------:R2:W-:Y:S02]  /*1df0*/  STL [R1+0x110], R4 ;  /* 0x0001100401007387 */ /* 0x0005e40000100800 */
.L_x_1:
[----:B------:R-:W0:Y:S01]  /*1e00*/  LDC R6, c[0x0][0x238] ;  /* 0x00008e00ff067b82 */ /* 0x000e220000000800 */
[----:B------:R1:W-:Y:S01]  /*1e10*/  STL.64 [R1+0x218], R86 ;  /* 0x0002185601007387 */ /* 0x0003e20000100a00 */
[C---:B------:R-:W-:Y:S01]  /*1e20*/  ISETP.GT.AND P3, PT, R0.reuse, 0x1, PT ;  /* 0x000000010000780c */ /* 0x040fe20003f64270 */
[----:B------:R-:W-:Y:S01]  /*1e30*/  ULDC UR4, c[0x0][0x23c] ;  /* 0x00008f0000047ab9 */ /* 0x000fe20000000800 */
[----:B--2---:R-:W-:Y:S01]  /*1e40*/  IADD3 R4, P0, R3, UR9, RZ ;  /* 0x0000000903047c10 */ /* 0x004fe2000ff1e0ff */
[----:B------:R0:W-:Y:S01]  /*1e50*/  STL.64 [R1+0x210], R84 ;  /* 0x0002105401007387 */ /* 0x0001e20000100a00 */
[----:B------:R-:W-:Y:S01]  /*1e60*/  PRMT R111, RZ, 0x7610, R111 ;  /* 0x00007610ff6f7816 */ /* 0x000fe2000000006f */
[----:B------:R-:W-:Y:S01]  /*1e70*/  ULDC UR6, c[0x0][0x23c] ;  /* 0x00008f0000067ab9 */ /* 0x000fe20000000800 */
[C---:B------:R-:W-:Y:S01]  /*1e80*/  ISETP.GT.AND P4, PT, R0.reuse, 0x2, PT ;  /* 0x000000020000780c */ /* 0x040fe20003f84270 */
[----:B------:R-:W-:Y:S01]  /*1e90*/  STL.64 [R1+0x208], R82 ;  /* 0x0002085201007387 */ /* 0x000fe20000100a00 */
[----:B------:R-:W-:Y:S01]  /*1ea0*/  ISETP.GT.AND P1, PT, R0, 0x3, PT ;  /* 0x000000030000780c */ /* 0x000fe20003f24270 */
[----:B-1----:R-:W1:Y:S01]  /*1eb0*/  LDC R87, c[0x0][0x238] ;  /* 0x00008e00ff577b82 */ /* 0x002e620000000800 */
[----:B------:R-:W-:Y:S01]  /*1ec0*/  PRMT R109, RZ, 0x7610, R109 ;  /* 0x00007610ff6d7816 */ /* 0x000fe2000000006d */
[----:B------:R-:W-:Y:S01]  /*1ed0*/  STL.64 [R1+0x200], R80 ;  /* 0x0002005001007387 */ /* 0x000fe20000100a00 */
[----:B------:R-:W-:-:S02]  /*1ee0*/  PRMT R14, RZ, 0x7610, R14 ;  /* 0x00007610ff0e7816 */ /* 0x000fc4000000000e */
[----:B------:R-:W-:Y:S01]  /*1ef0*/  PRMT R108, RZ, 0x7610, R108 ;  /* 0x00007610ff6c7816 */ /* 0x000fe2000000006c */
[----:B------:R-:W-:Y:S01]  /*1f00*/  STL.64 [R1+0x1f8], R78 ;  /* 0x0001f84e01007387 */ /* 0x000fe20000100a00 */
[----:B------:R-:W-:Y:S02]  /*1f10*/  PRMT R107, RZ, 0x7610, R107 ;  /* 0x00007610ff6b7816 */ /* 0x000fe4000000006b */
[----:B------:R-:W-:Y:S01]  /*1f20*/  PRMT R106, RZ, 0x7610, R106 ;  /* 0x00007610ff6a7816 */ /* 0x000fe2000000006a */
[----:B------:R-:W-:Y:S01]  /*1f30*/  STL.64 [R1+0x1f0], R76 ;  /* 0x0001f04c01007387 */ /* 0x000fe20000100a00 */
[C---:B0-----:R-:W-:Y:S02]  /*1f40*/  IMAD.SHL.U32 R85, R6.reuse, 0x2, RZ ;  /* 0x0000000206557824 */ /* 0x041fe400078e00ff */
[----:B------:R-:W-:Y:S01]  /*1f50*/  IMAD R86, R6, 0x3, RZ ;  /* 0x0000000306567824 */ /* 0x000fe200078e02ff */
[----:B------:R-:W-:Y:S02]  /*1f60*/  STL.64 [R1+0x1e8], R74 ;  /* 0x0001e84a01007387 */ /* 0x000fe40000100a00 */
[----:B------:R-:W-:-:S02]  /*1f70*/  IADD3 R6, P2, R85, R3, RZ ;  /* 0x0000000355067210 */ /* 0x000fc40007f5e0ff */
[----:B------:R-:W-:Y:S02]  /*1f80*/  STL.64 [R1+0x1e0], R72 ;  /* 0x0001e04801007387 */ /* 0x000fe40000100a00 */
[-C--:B------:R-:W-:Y:S02]  /*1f90*/  LEA.HI.X.SX32 R7, R85, R2.reuse, 0x1, P2 ;  /* 0x0000000255077211 */ /* 0x080fe400010f0eff */
[----:B------:R-:W0:Y:S01]  /*1fa0*/  LDC R85, c[0x0][0x238] ;  /* 0x00008e00ff557b82 */ /* 0x000e220000000800 */
[----:B------:R-:W-:Y:S01]  /*1fb0*/  STL.64 [R1+0x1d8], R70 ;  /* 0x0001d84601007387 */ /* 0x000fe20000100a00 */
[----:B-1----:R-:W-:-:S03]  /*1fc0*/  LEA.HI.X.SX32 R5, R87, R2, 0x1, P0 ;  /* 0x0000000257057211 */ /* 0x002fc600000f0eff */
[----:B------:R-:W2:Y:S04]  /*1fd0*/  @P4 LDG.E.U8 R109, desc[UR10][R6.64] ;  /* 0x0000000a066d4981 */ /* 0x000ea8000c1e1100 */
[----:B------:R1:W3:Y:S04]  /*1fe0*/  @P3 LDG.E.U8 R111, desc[UR10][R4.64] ;  /* 0x0000000a046f3981 */ /* 0x0002e8000c1e1100 */
[----:B------:R-:W-:Y:S01]  /*1ff0*/  STL.64 [R1+0x1d0], R68 ;  /* 0x0001d04401007387 */ /* 0x000fe20000100a00 */
[----:B-1----:R-:W-:-:S03]  /*2000*/  IADD3 R4, P0, R86, R3, RZ ;  /* 0x0000000356047210 */ /* 0x002fc60007f1e0ff */
[----:B------:R-:W-:Y:S01]  /*2010*/  STL.64 [R1+0x1c8], R66 ;  /* 0x0001c84201007387 */ /* 0x000fe20000100a00 */
[-C--:B------:R-:W-:Y:S01]  /*2020*/  LEA.HI.X.SX32 R5, R86, R2.reuse, 0x1, P0 ;  /* 0x0000000256057211 */ /* 0x080fe200000f0eff */
[C---:B0-----:R-:W-:Y:S01]  /*2030*/  IMAD.SHL.U32 R86, R85.reuse, 0x4, RZ ;  /* 0x0000000455567824 */ /* 0x041fe200078e00ff */
[----:B------:R-:W-:Y:S01]  /*2040*/  ISETP.GT.AND P3, PT, R0, 0x4, PT ;  /* 0x000000040000780c */ /* 0x000fe20003f64270 */
[----:B------:R-:W-:Y:S03]  /*2050*/  STL.64 [R1+0x1c0], R64 ;  /* 0x0001c04001007387 */ /* 0x000fe60000100a00 */
[C---:B------:R-:W-:Y:S01]  /*2060*/  IADD3 R6, P2, R86.reuse, R3, RZ ;  /* 0x0000000356067210 */ /* 0x040fe20007f5e0ff */
[----:B------:R-:W-:Y:S01]  /*2070*/  IMAD R85, R85, 0x5, RZ ;  /* 0x0000000555557824 */ /* 0x000fe200078e02ff */
[----:B------:R0:W4:Y:S02]  /*2080*/  @P1 LDG.E.U8 R14, desc[UR10][R4.64] ;  /* 0x0000000a040e1981 */ /* 0x000124000c1e1100 */
[----:B------:R-:W-:-:S02]  /*2090*/  LEA.HI.X.SX32 R7, R86, R2, 0x1, P2 ;  /* 0x0000000256077211 */ /* 0x000fc400010f0eff */
[----:B------:R-:W1:Y:S01]  /*20a0*/  LDC R86, c[0x0][0x238] ;  /* 0x00008e00ff567b82 */ /* 0x000e620000000800 */
[----:B------:R-:W-:Y:S01]  /*20b0*/  ISETP.GT.AND P0, PT, R0, 0x5, PT ;  /* 0x000000050000780c */ /* 0x000fe20003f04270 */
[----:B------:R-:W-:Y:S01]  /*20c0*/  STL.64 [R1+0x1b8], R62 ;  /* 0x0001b83e01007387 */ /* 0x000fe20000100a00 */
[----:B0-----:R-:W-:-:S03]  /*20d0*/  IADD3 R4, P1, R85, R3, RZ ;  /* 0x0000000355047210 */ /* 0x001fc60007f3e0ff */
[----:B------:R0:W3:Y:S01]  /*20e0*/  @P3 LDG.E.U8 R108, desc[UR10][R6.64] ;  /* 0x0000000a066c3981 */ /* 0x0000e2000c1e1100 */
[----:B------:R-:W-:-:S03]  /*20f0*/  LEA.HI.X.SX32 R5, R85, R2, 0x1, P1 ;  /* 0x0000000255057211 */ /* 0x000fc600008f0eff */
[----:B------:R-:W-:Y:S01]  /*2100*/  STL.64 [R1+0x1b0], R60 ;  /* 0x0001b03c01007387 */ /* 0x000fe20000100a00 */
[----:B------:R-:W-:-:S03]  /*2110*/  ISETP.GT.AND P2, PT, R0, 0x6, PT ;  /* 0x000000060000780c */ /* 0x000fc60003f44270 */
[----:B------:R0:W3:Y:S04]  /*2120*/  @P0 LDG.E.U8 R107, desc[UR10][R4.64] ;  /* 0x0000000a046b0981 */ /* 0x0000e8000c1e1100 */
[----:B------:R-:W-:Y:S04]  /*2130*/  STL.64 [R1+0x1a8], R58 ;  /* 0x0001a83a01007387 */ /* 0x000fe80000100a00 */
[----:B------:R-:W-:Y:S01]  /*2140*/  STL.64 [R1+0x1a0], R56 ;  /* 0x0001a03801007387 */ /* 0x000fe20000100a00 */
[----:B-1----:R-:W-:-:S03]  /*2150*/  IMAD R85, R86, 0x6, RZ ;  /* 0x0000000656557824 */ /* 0x002fc600078e02ff */
[----:B------:R-:W-:Y:S02]  /*2160*/  STL.64 [R1+0x198], R54 ;  /* 0x0001983601007387 */ /* 0x000fe40000100a00 */
[CC--:B0-----:R-:W-:Y:S01]  /*2170*/  IADD3 R6, P4, R85.reuse, R3.reuse, RZ ;  /* 0x0000000355067210 */ /* 0x0c1fe20007f9e0ff */
[----:B------:R-:W-:Y:S01]  /*2180*/  IMAD R86, R86, 0x7, RZ ;  /* 0x0000000756567824 */ /* 0x000fe200078e02ff */
[----:B------:R-:W-:Y:S02]  /*2190*/  STL.64 [R1+0x190], R52 ;  /* 0x0001903401007387 */ /* 0x000fe40000100a00 */
[-C--:B------:R-:W-:Y:S02]  /*21a0*/  LEA.HI.X.SX32 R7, R85, R2.reuse, 0x1, P4 ;  /* 0x0000000255077211 */ /* 0x080fe400020f0eff */
[----:B------:R-:W0:Y:S01]  /*21b0*/  LDC R85, c[0x0][0x238] ;  /* 0x00008e00ff557b82 */ /* 0x000e220000000800 */
[C---:B------:R-:W-:Y:S01]  /*21c0*/  IADD3 R4, P3, R86.reuse, R3, RZ ;  /* 0x0000000356047210 */ /* 0x040fe20007f7e0ff */
[----:B------:R-:W-:Y:S03]  /*21d0*/  STL.64 [R1+0x188], R50 ;  /* 0x0001883201007387 */ /* 0x000fe60000100a00 */
[----:B------:R-:W-:Y:S01]  /*21e0*/  LEA.HI.X.SX32 R5, R86, R2, 0x1, P3 ;  /* 0x0000000256057211 */ /* 0x000fe200018f0eff */
[----:B------:R1:W3:Y:S04]  /*21f0*/  @P2 LDG.E.U8 R106, desc[UR10][R6.64] ;  /* 0x0000000a066a2981 */ /* 0x0002e8000c1e1100 */
[----:B------:R-:W-:Y:S04]  /*2200*/  STL.64 [R1+0x180], R48 ;  /* 0x0001803001007387 */ /* 0x000fe80000100a00 */
[----:B------:R-:W-:Y:S04]  /*2210*/  STL.64 [R1+0x178], R46 ;  /* 0x0001782e01007387 */ /* 0x000fe80000100a00 */
[----:B------:R-:W-:Y:S04]  /*2220*/  STL.64 [R1+0x170], R44 ;  /* 0x0001702c01007387 */ /* 0x000fe80000100a00 */
[----:B------:R-:W-:Y:S01]  /*2230*/  STL.64 [R1+0x168], R42 ;  /* 0x0001682a01007387 */ /* 0x000fe20000100a00 */
[----:B0-----:R-:W-:-:S03]  /*2240*/  IMAD.SHL.U32 R86, R85, 0x8, RZ ;  /* 0x0000000855567824 */ /* 0x001fc600078e00ff */
[----:B------:R-:W-:Y:S02]  /*2250*/  STL.64 [R1+0x160], R40 ;  /* 0x0001602801007387 */ /* 0x000fe40000100a00 */
[C---:B-1----:R-:W-:Y:S02]  /*2260*/  IADD3 R6, P4, R86.reuse, R3, RZ ;  /* 0x0000000356067210 */ /* 0x042fe40007f9e0ff */
[----:B------:R-:W-:Y:S02]  /*2270*/  STL.64 [R1+0x158], R38 ;  /* 0x0001582601007387 */ /* 0x000fe40000100a00 */
[----:B------:R-:W-:Y:S02]  /*2280*/  LEA.HI.X.SX32 R7, R86, R2, 0x1, P4 ;  /* 0x0000000256077211 */ /* 0x000fe400020f0eff */
[----:B------:R-:W-:Y:S01]  /*2290*/  STL.64 [R1+0x150], R36 ;  /* 0x0001502401007387 */ /* 0x000fe20000100a00 */
[----:B------:R-:W0:Y:S03]  /*22a0*/  LDC R86, c[0x0][0x238] ;  /* 0x00008e00ff567b82 */ /* 0x000e260000000800 */
[----:B------:R-:W-:Y:S01]  /*22b0*/  STL.64 [R1+0x148], R34 ;  /* 0x0001482201007387 */ /* 0x000fe20000100a00 */
[----:B------:R-:W-:-:S03]  /*22c0*/  ISETP.GT.AND P1, PT, R0, 0x7, PT ;  /* 0x000000070000780c */ /* 0x000fc60003f24270 */
[----:B------:R-:W-:Y:S04]  /*22d0*/  STL.64 [R1+0x140], R32 ;  /* 0x0001402001007387 */ /* 0x000fe80000100a00 */
[----:B------:R-:W-:Y:S04]  /*22e0*/  STL.64 [R1+0x138], R30 ;  /* 0x0001381e01007387 */ /* 0x000fe80000100a00 */
[----:B------:R-:W-:Y:S04]  /*22f0*/  STL.64 [R1+0x130], R28 ;  /* 0x0001301c01007387 */ /* 0x000fe80000100a00 */
[----:B------:R-:W-:Y:S04]  /*2300*/  STL.64 [R1+0x128], R26 ;  /* 0x0001281a01007387 */ /* 0x000fe80000100a00 */
[----:B------:R0:W-:Y:S04]  /*2310*/  STL.64 [R1+0x120], R24 ;  /* 0x0001201801007387 */ /* 0x0001e80000100a00 */
[----:B-----5:R1:W-:Y:S01]  /*2320*/  STL [R1+0x114], R12 ;  /* 0x0001140c01007387 */ /* 0x0203e20000100800 */
[----:B------:R-:W-:Y:S01]  /*2330*/  PRMT R105, RZ, 0x7610, R105 ;  /* 0x00007610ff697816 */ /* 0x000fe20000000069 */
[----:B------:R-:W-:Y:S01]  /*2340*/  IMAD R85, R85, 0x9, RZ ;  /* 0x0000000955557824 */ /* 0x000fe200078e02ff */
[----:B------:R-:W-:-:S02]  /*2350*/  ISETP.GT.AND P0, PT, R0, 0x8, PT ;  /* 0x000000080000780c */ /* 0x000fc40003f04270 */
[----:B------:R-:W-:Y:S02]  /*2360*/  ISETP.GT.AND P2, PT, R0, 0x9, PT ;  /* 0x000000090000780c */ /* 0x000fe40003f44270 */
[----:B------:R1:W3:Y:S01]  /*2370*/  @P1 LDG.E.U8 R105, desc[UR10][R4.64] ;  /* 0x0000000a04691981 */ /* 0x0002e2000c1e1100 */
[C---:B0-----:R-:W-:Y:S02]  /*2380*/  IMAD R24, R86.reuse, 0xa, RZ ;  /* 0x0000000a56187824 */ /* 0x041fe400078e02ff */
[----:B-1----:R-:W-:Y:S02]  /*2390*/  IMAD R12, R86, 0xb, RZ ;  /* 0x0000000b560c7824 */ /* 0x002fe400078e02ff */
[----:B------:R-:W0:Y:S01]  /*23a0*/  LDC R86, c[0x0][0x238] ;  /* 0x00008e00ff567b82 */ /* 0x000e220000000800 */
[----:B------:R-:W-:Y:S02]  /*23b0*/  PRMT R104, RZ, 0x7610, R104 ;  /* 0x00007610ff687816 */ /* 0x000fe40000000068 */
[----:B------:R-:W-:-:S02]  /*23c0*/  IADD3 R4, P3, R85, R3, RZ ;  /* 0x0000000355047210 */ /* 0x000fc40007f7e0ff */
[----:B------:R-:W-:Y:S02]  /*23d0*/  PRMT R103, RZ, 0x7610, R103 ;  /* 0x00007610ff677816 */ /* 0x000fe40000000067 */
[----:B------:R1:W3:Y:S01]  /*23e0*/  @P0 LDG.E.U8 R104, desc[UR10][R6.64] ;  /* 0x0000000a06680981 */ /* 0x0002e2000c1e1100 */
[----:B------:R-:W-:-:S05]  /*23f0*/  LEA.HI.X.SX32 R5, R85, R2, 0x1, P3 ;  /* 0x0000000255057211 */ /* 0x000fca00018f0eff */
[----:B------:R1:W3:Y:S02]  /*2400*/  @P2 LDG.E.U8 R103, desc[UR10][R4.64] ;  /* 0x0000000a04672981 */ /* 0x0002e4000c1e1100 */
[-C--:B-1----:R-:W-:Y:S02]  /*2410*/  IADD3 R6, P4, R24, R3.reuse, RZ ;  /* 0x0000000318067210 */ /* 0x082fe40007f9e0ff */
[----:B------:R-:W-:Y:S02]  /*2420*/  IADD3 R4, P3, R12, R3, RZ ;  /* 0x000000030c047210 */ /* 0x000fe40007f7e0ff */
[-C--:B------:R-:W-:Y:S01]  /*2430*/  LEA.HI.X.SX32 R7, R24, R2.reuse, 0x1, P4 ;  /* 0x0000000218077211 */ /* 0x080fe200020f0eff */
[----:B0-----:R-:W-:Y:S01]  /*2440*/  IMAD R24, R86, 0xc, RZ ;  /* 0x0000000c56187824 */ /* 0x001fe200078e02ff */
[----:B------:R-:W-:Y:S01]  /*2450*/  LEA.HI.X.SX32 R5, R12, R2, 0x1, P3 ;  /* 0x000000020c057211 */ /* 0x000fe200018f0eff */
[----:B------:R-:W-:Y:S02]  /*2460*/  IMAD R12, R86, 0xd, RZ ;  /* 0x0000000d560c7824 */ /* 0x000fe400078e02ff */
[----:B------:R-:W0:Y:S01]  /*2470*/  LDC R86, c[0x0][0x238] ;  /* 0x00008e00ff567b82 */ /* 0x000e220000000800 */
[----:B------:R-:W-:-:S02]  /*2480*/  ISETP.GT.AND P1, PT, R0, 0xa, PT ;  /* 0x0000000a0000780c */ /* 0x000fc40003f24270 */
[----:B------:R-:W-:Y:S02]  /*2490*/  ISETP.GT.AND P0, PT, R0, 0xb, PT ;  /* 0x0000000b0000780c */ /* 0x000fe40003f04270 */
[----:B------:R-:W-:Y:S02]  /*24a0*/  PRMT R102, RZ, 0x7610, R102 ;  /* 0x00007610ff667816 */ /* 0x000fe40000000066 */
[----:B------:R-:W-:-:S07]  /*24b0*/  PRMT R101, RZ, 0x7610, R101 ;  /* 0x00007610ff657816 */ /* 0x000fce0000000065 */
[----:B------:R1:W3:Y:S04]  /*24c0*/  @P1 LDG.E.U8 R102, desc[UR10][R6.64] ;  /* 0x0000000a06661981 */ /* 0x0002e8000c1e1100 */
[----:B------:R2:W3:Y:S01]  /*24d0*/  @P0 LDG.E.U8 R101, desc[UR10][R4.64] ;  /* 0x0000000a04650981 */ /* 0x0004e2000c1e1100 */
[-C--:B-1----:R-:W-:Y:S02]  /*24e0*/  IADD3 R6, P4, R24, R3.reuse, RZ ;  /* 0x0000000318067210 */ /* 0x082fe40007f9e0ff */
[----:B--2---:R-:W-:Y:S02]  /*24f0*/  IADD3 R4, P3, R12, R3, RZ ;  /* 0x000000030c047210 */ /* 0x004fe40007f7e0ff */
[-C--:B------:R-:W-:Y:S01]  /*2500*/  LEA.HI.X.SX32 R7, R24, R2.reuse, 0x1, P4 ;  /* 0x0000000218077211 */ /* 0x080fe200020f0eff */
[----:B0-----:R-:W-:Y:S01]  /*2510*/  IMAD R24, R86, 0xe, RZ ;  /* 0x0000000e56187824 */ /* 0x001fe200078e02ff */
[----:B------:R-:W-:Y:S01]  /*2520*/  LEA.HI.X.SX32 R5, R12, R2, 0x1, P3 ;  /* 0x000000020c057211 */ /* 0x000fe200018f0eff */
[----:B------:R-:W-:-:S02]  /*2530*/  IMAD R12, R86, 0xf, RZ ;  /* 0x0000000f560c7824 */ /* 0x000fc400078e02ff */
[----:B------:R-:W0:Y:S01]  /*2540*/  LDC R86, c[0x0][0x238] ;  /* 0x00008e00ff567b82 */ /* 0x000e220000000800 */
[C---:B------:R-:W-:Y:S02]  /*2550*/  ISETP.GT.AND P2, PT, R0.reuse, 0xc, PT ;  /* 0x0000000c0000780c */ /* 0x040fe40003f44270 */
[----:B------:R-:W-:Y:S02]  /*2560*/  ISETP.GT.AND P1, PT, R0, 0xd, PT ;  /* 0x0000000d0000780c */ /* 0x000fe40003f24270 */
[----:B------:R-:W-:Y:S02]  /*2570*/  PRMT R100, RZ, 0x7610, R100 ;  /* 0x00007610ff647816 */ /* 0x000fe40000000064 */
[----:B------:R-:W-:-:S07]  /*2580*/  PRMT R99, RZ, 0x7610, R99 ;  /* 0x00007610ff637816 */ /* 0x000fce0000000063 */
[----:B------:R1:W2:Y:S04]  /*2590*/  @P2 LDG.E.U8 R100, desc[UR10][R6.64] ;  /* 0x0000000a06642981 */ /* 0x0002a8000c1e1100 */
[----:B------:R4:W2:Y:S01]  /*25a0*/  @P1 LDG.E.U8 R99, desc[UR10][R4.64] ;  /* 0x0000000a04631981 */ /* 0x0008a2000c1e1100 */
[-C--:B-1----:R-:W-:Y:S02]  /*25b0*/  IADD3 R6, P4, R24, R3.reuse, RZ ;  /* 0x0000000318067210 */ /* 0x082fe40007f9e0ff */
[----:B----4-:R-:W-:Y:S02]  /*25c0*/  IADD3 R4, P3, R12, R3, RZ ;  /* 0x000000030c047210 */ /* 0x010fe40007f7e0ff */
[-C--:B------:R-:W-:Y:S01]  /*25d0*/  LEA.HI.X.SX32 R7, R24, R2.reuse, 0x1, P4 ;  /* 0x0000000218077211 */ /* 0x080fe200020f0eff */
[----:B0-----:R-:W-:Y:S01]  /*25e0*/  IMAD.SHL.U32 R24, R86, 0x10, RZ ;  /* 0x0000001056187824 */ /* 0x001fe200078e00ff */
[----:B------:R-:W-:Y:S01]  /*25f0*/  LEA.HI.X.SX32 R5, R12, R2, 0x1, P3 ;  /* 0x000000020c057211 */ /* 0x000fe200018f0eff */
[----:B------:R-:W-:-:S02]  /*2600*/  IMAD R12, R86, 0x11, RZ ;  /* 0x00000011560c7824 */ /* 0x000fc400078e02ff */
[----:B------:R-:W0:Y:S01]  /*2610*/  LDC R86, c[0x0][0x238] ;  /* 0x00008e00ff567b82 */ /* 0x000e220000000800 */
[C---:B------:R-:W-:Y:S02]  /*2620*/  ISETP.GT.AND P0, PT, R0.reuse, 0xe, PT ;  /* 0x0000000e0000780c */ /* 0x040fe40003f04270 */
[----:B------:R-:W-:Y:S02]  /*2630*/  ISETP.GT.AND P2, PT, R0, 0xf, PT ;  /* 0x0000000f0000780c */ /* 0x000fe40003f44270 */
[----:B------:R-:W-:Y:S02]  /*2640*/  PRMT R98, RZ, 0x7610, R98 ;  /* 0x00007610ff627816 */ /* 0x000fe40000000062 */
[----:B------:R-:W-:-:S07]  /*2650*/  PRMT R97, RZ, 0x7610, R97 ;  /* 0x00007610ff617816 */ /* 0x000fce0000000061 */
[----:B------:R1:W4:Y:S04]  /*2660*/  @P0 LDG.E.U8 R98, desc[UR10][R6.64] ;  /* 0x0000000a06620981 */ /* 0x000328000c1e1100 */
[----:B------:R1:W4:Y:S02]  /*2670*/  @P2 LDG.E.U8 R97, desc[UR10][R4.64] ;  /* 0x0000000a04612981 */ /* 0x000324000c1e1100 */
[-C--:B-1----:R-:W-:Y:S02]  /*2680*/  IADD3 R6, P4, R24, R3.reuse, RZ ;  /* 0x0000000318067210 */ /* 0x082fe40007f9e0ff */
[----:B------:R-:W-:Y:S02]  /*2690*/  IADD3 R4, P3, R12, R3, RZ ;  /* 0x000000030c047210 */ /* 0x000fe40007f7e0ff */
        /* <DEDUP_REMOVED lines=42> */
[----:B------:R-:W-:Y:S01]  /*2940*/  IMAD R12, R86, 0x19, RZ ;  /* 0x00000019560c7824 */ /* 0x000fe200078e02ff */
[C---:B------:R-:W-:Y:S01]  /*2950*/  ISETP.GT.AND P1, PT, R0.reuse, 0x16, PT ;  /* 0x000000160000780c */ /* 0x040fe20003f24270 */
[----:B------:R-:W0:Y:S01]  /*2960*/  LDC R86, c[0x0][0x238] ;  /* 0x00008e00ff567b82 */ /* 0x000e220000000800 */
[----:B------:R-:W-:-:S02]  /*2970*/  ISETP.GT.AND P4, PT, R0, 0x17, PT ;  /* 0x000000170000780c */ /* 0x000fc40003f84270 */
[----:B------:R-:W-:Y:S02]  /*2980*/  PRMT R90, RZ, 0x7610, R90 ;  /* 0x00007610ff5a7816 */ /* 0x000fe4000000005a */
[----:B------:R-:W-:-:S07]  /*2990*/  PRMT R89, RZ, 0x7610, R89 ;  /* 0x00007610ff597816 */ /* 0x000fce0000000059 */
[----:B------:R1:W4:Y:S04]  /*29a0*/  @P1 LDG.E.U8 R90, desc[UR10][R6.64] ;  /* 0x0000000a065a1981 */ /* 0x000328000c1e1100 */
[----:B------:R3:W4:Y:S01]  /*29b0*/  @P4 LDG.E.U8 R89, desc[UR10][R4.64] ;  /* 0x0000000a04594981 */ /* 0x000722000c1e1100 */
[----:B-1----:R-:W-:-:S04]  /*29c0*/  IADD3 R6, P0, R24, R3, RZ ;  /* 0x0000000318067210 */ /* 0x002fc80007f1e0ff */
[----:B------:R-:W-:Y:S02]  /*29d0*/  LEA.HI.X.SX32 R7, R24, R2, 0x1, P0 ;  /* 0x0000000218077211 */ /* 0x000fe400000f0eff */
[----:B---3--:R-:W-:-:S04]  /*29e0*/  IADD3 R4, P0, R12, R3, RZ ;  /* 0x000000030c047210 */ /* 0x008fc80007f1e0ff */
[----:B------:R-:W-:Y:S01]  /*29f0*/  LEA.HI.X.SX32 R5, R12, R2, 0x1, P0 ;  /* 0x000000020c057211 */ /* 0x000fe200000f0eff */
[----:B0-----:R-:W-:Y:S02]  /*2a00*/  IMAD R12, R86, 0x1a, RZ ;  /* 0x0000001a560c7824 */ /* 0x001fe400078e02ff */
[----:B------:R-:W0:Y:S01]  /*2a10*/  LDC R86, c[0x0][0x238] ;  /* 0x00008e00ff567b82 */ /* 0x000e220000000800 */
[C---:B------:R-:W-:Y:S02]  /*2a20*/  ISETP.GT.AND P1, PT, R0.reuse, 0x19, PT ;  /* 0x000000190000780c */ /* 0x040fe40003f24270 */
[----:B------:R-:W-:Y:S02]  /*2a30*/  PRMT R23, RZ, 0x7610, R23 ;  /* 0x00007610ff177816 */ /* 0x000fe40000000017 */
[----:B------:R-:W-:Y:S02]  /*2a40*/  ISETP.GT.AND P2, PT, R0, 0x18, PT ;  /* 0x000000180000780c */ /* 0x000fe40003f44270 */
[----:B------:R-:W-:-:S07]  /*2a50*/  PRMT R88, RZ, 0x7610, R88 ;  /* 0x00007610ff587816 */ /* 0x000fce0000000058 */
[----:B------:R1:W3:Y:S04]  /*2a60*/  @P1 LDG.E.U8 R23, desc[UR10][R4.64] ;  /* 0x0000000a04171981 */ /* 0x0002e8000c1e1100 */
[----:B------:R-:W2:Y:S01]  /*2a70*/  @P2 LDG.E.U8 R88, desc[UR10][R6.64] ;  /* 0x0000000a06582981 */ /* 0x000ea2000c1e1100 */
[----:B-1----:R-:W-:-:S04]  /*2a80*/  IADD3 R4, P0, R12, R3, RZ ;  /* 0x000000030c047210 */ /* 0x002fc80007f1e0ff */
[----:B------:R-:W-:Y:S01]  /*2a90*/  LEA.HI.X.SX32 R5, R12, R2, 0x1, P0 ;  /* 0x000000020c057211 */ /* 0x000fe200000f0eff */
[----:B0-----:R-:W-:Y:S02]  /*2aa0*/  IMAD R12, R86, 0x1b, RZ ;  /* 0x0000001b560c7824 */ /* 0x001fe400078e02ff */
[----:B------:R-:W0:Y:S01]  /*2ab0*/  LDC R86, c[0x0][0x238] ;  /* 0x00008e00ff567b82 */ /* 0x000e220000000800 */
[----:B------:R-:W-:Y:S02]  /*2ac0*/  ISETP.GT.AND P2, PT, R0, 0x1a, PT ;  /* 0x0000001a0000780c */ /* 0x000fe40003f44270 */
[----:B------:R-:W-:-:S11]  /*2ad0*/  PRMT R22, RZ, 0x7610, R22 ;  /* 0x00007610ff167816 */ /* 0x000fd60000000016 */
[----:B------:R1:W4:Y:S02]  /*2ae0*/  @P2 LDG.E.U8 R22, desc[UR10][R4.64] ;  /* 0x0000000a04162981 */ /* 0x000324000c1e1100 */
[----:B-1----:R-:W-:-:S04]  /*2af0*/  IADD3 R4, P0, R12, R3, RZ ;  /* 0x000000030c047210 */ /* 0x002fc80007f1e0ff */
[----:B------:R-:W-:Y:S01]  /*2b00*/  LEA.HI.X.SX32 R5, R12, R2, 0x1, P0 ;  /* 0x000000020c057211 */ /* 0x000fe200000f0eff */
[----:B0-----:R-:W-:Y:S02]  /*2b10*/  IMAD R12, R86, 0x1c, RZ ;  /* 0x0000001c560c7824 */ /* 0x001fe400078e02ff */
[----:B------:R-:W0:Y:S01]  /*2b20*/  LDC R86, c[0x0][0x238] ;  /* 0x00008e00ff567b82 */ /* 0x000e220000000800 */
[----:B------:R-:W-:Y:S02]  /*2b30*/  ISETP.GT.AND P1, PT, R0, 0x1b, PT ;  /* 0x0000001b0000780c */ /* 0x000fe40003f24270 */
[----:B------:R-:W-:-:S11]  /*2b40*/  PRMT R11, RZ, 0x7610, R11 ;  /* 0x00007610ff0b7816 */ /* 0x000fd6000000000b */
[----:B------:R1:W4:Y:S01]  /*2b50*/  @P1 LDG.E.U8 R11, desc[UR10][R4.64] ;  /* 0x0000000a040b1981 */ /* 0x000322000c1e1100 */
[----:B------:R-:W-:Y:S02]  /*2b60*/  ISETP.GT.AND P1, PT, R0, 0x1c, PT ;  /* 0x0000001c0000780c */ /* 0x000fe40003f24270 */
[----:B-1----:R-:W-:-:S04]  /*2b70*/  IADD3 R4, P0, R12, R3, RZ ;  /* 0x000000030c047210 */ /* 0x002fc80007f1e0ff */
[----:B------:R-:W-:Y:S01]  /*2b80*/  LEA.HI.X.SX32 R5, R12, R2, 0x1, P0 ;  /* 0x000000020c057211 */ /* 0x000fe200000f0eff */
[----:B0-----:R-:W-:Y:S02]  /*2b90*/  IMAD R12, R86, 0x1d, RZ ;  /* 0x0000001d560c7824 */ /* 0x001fe400078e02ff */
[----:B------:R-:W0:Y:S01]  /*2ba0*/  LDC R86, c[0x0][0x238] ;  /* 0x00008e00ff567b82 */ /* 0x000e220000000800 */
[----:B------:R-:W-:-:S06]  /*2bb0*/  PRMT R10, RZ, 0x7610, R10 ;  /* 0x00007610ff0a7816 */ /* 0x000fcc000000000a */
[----:B------:R1:W4:Y:S01]  /*2bc0*/  @P1 LDG.E.U8 R10, desc[UR10][R4.64] ;  /* 0x0000000a040a1981 */ /* 0x000322000c1e1100 */
[----:B------:R-:W-:Y:S02]  /*2bd0*/  ISETP.GT.AND P1, PT, R0, 0x1d, PT ;  /* 0x0000001d0000780c */ /* 0x000fe40003f24270 */
[----:B------:R-:W-:Y:S02]  /*2be0*/  PRMT R9, RZ, 0x7610, R9 ;  /* 0x00007610ff097816 */ /* 0x000fe40000000009 */
[----:B-1----:R-:W-:-:S04]  /*2bf0*/  IADD3 R4, P0, R12, R3, RZ ;  /* 0x000000030c047210 */ /* 0x002fc80007f1e0ff */
[----:B------:R-:W-:Y:S01]  /*2c00*/  LEA.HI.X.SX32 R5, R12, R2, 0x1, P0 ;  /* 0x000000020c057211 */ /* 0x000fe200000f0eff */
[----:B0-----:R-:W-:-:S04]  /*2c10*/  IMAD R12, R86, 0x1e, RZ ;  /* 0x0000001e560c7824 */ /* 0x001fc800078e02ff */
[----:B------:R0:W4:Y:S02]  /*2c20*/  @P1 LDG.E.U8 R9, desc[UR10][R4.64] ;  /* 0x0000000a04091981 */ /* 0x000124000c1e1100 */
[----:B0-----:R-:W-:-:S04]  /*2c30*/  IADD3 R4, P0, R12, R3, RZ ;  /* 0x000000030c047210 */ /* 0x001fc80007f1e0ff */
[----:B------:R-:W-:Y:S01]  /*2c40*/  LEA.HI.X.SX32 R5, R12, R2, 0x1, P0 ;  /* 0x000000020c057211 */ /* 0x000fe200000f0eff */
[----:B------:R-:W-:Y:S02]  /*2c50*/  IMAD R12, R87, 0x1f, RZ ;  /* 0x0000001f570c7824 */ /* 0x000fe400078e02ff */
[----:B------:R-:W0:Y:S01]  /*2c60*/  S2R R87, SR_TID.X ;  /* 0x0000000000577919 */ /* 0x000e220000002100 */
[C---:B------:R-:W-:Y:S02]  /*2c70*/  ISETP.GT.AND P1, PT, R0.reuse, 0x1e, PT ;  /* 0x0000001e0000780c */ /* 0x040fe40003f24270 */
[----:B------:R-:W-:Y:S02]  /*2c80*/  PRMT R8, RZ, 0x7610, R8 ;  /* 0x00007610ff087816 */ /* 0x000fe40000000008 */
[C---:B------:R-:W-:Y:S02]  /*2c90*/  ISETP.GT.AND P2, PT, R0.reuse, 0x1f, PT ;  /* 0x0000001f0000780c */ /* 0x040fe40003f44270 */
[----:B------:R-:W-:-:S02]  /*2ca0*/  ISETP.GT.AND P0, PT, R0, RZ, PT ;  /* 0x000000ff0000720c */ /* 0x000fc40003f04270 */
[----:B------:R-:W-:-:S05]  /*2cb0*/  PRMT R7, RZ, 0x7610, R7 ;  /* 0x00007610ff077816 */ /* 0x000fca0000000007 */
[----:B------:R1:W4:Y:S01]  /*2cc0*/  @P1 LDG.E.U8 R8, desc[UR10][R4.64] ;  /* 0x0000000a04081981 */ /* 0x000322000c1e1100 */
[----:B------:R-:W-:Y:S02]  /*2cd0*/  PRMT R6, RZ, 0x7610, R6 ;  /* 0x00007610ff067816 */ /* 0x000fe40000000006 */
[----:B-1----:R-:W-:-:S04]  /*2ce0*/  IADD3 R4, P1, R12, R3, RZ ;  /* 0x000000030c047210 */ /* 0x002fc80007f3e0ff */
[----:B------:R-:W-:Y:S01]  /*2cf0*/  LEA.HI.X.SX32 R5, R12, R2, 0x1, P1 ;  /* 0x000000020c057211 */ /* 0x000fe200008f0eff */
[----:B------:R1:W-:Y:S04]  /*2d00*/  STL [R1+0x118], R2 ;  /* 0x0001180201007387 */ /* 0x0003e80000100800 */
[----:B------:R1:W4:Y:S01]  /*2d10*/  @P2 LDG.E.U8 R7, desc[UR10][R4.64] ;  /* 0x0000000a04072981 */ /* 0x000322000c1e1100 */
[----:B0-----:R-:W-:Y:S01]  /*2d20*/  LOP3.LUT R12, R87, 0x1f, RZ, 0xc0, !PT ;  /* 0x0000001f570c7812 */ /* 0x001fe200078ec0ff */
[----:B-1----:R-:W-:Y:S02]  /*2d30*/  @P0 IMAD.MOV.U32 R4, RZ, RZ, R3 ;  /* 0x000000ffff040224 */ /* 0x002fe400078e0003 */
[----:B------:R-:W-:Y:S02]  /*2d40*/  @P0 IMAD.MOV.U32 R5, RZ, RZ, R2 ;  /* 0x000000ffff050224 */ /* 0x000fe400078e0002 */
[----:B------:R-:W3:Y:S01]  /*2d50*/  LDL.LU R2, [R1+0x104] ;  /* 0x0001040001027983 */ /* 0x000ee20000300800 */
[----:B------:R-:W-:-:S02]  /*2d60*/  IMAD R24, R12, UR4, RZ ;  /* 0x000000040c187c24 */ /* 0x000fc4000f8e02ff */
[C---:B------:R-:W-:Y:S01]  /*2d70*/  IMAD R25, R12.reuse, UR6, RZ ;  /* 0x000000060c197c24 */ /* 0x040fe2000f8e02ff */
[----:B------:R0:W4:Y:S01]  /*2d80*/  @P0 LDG.E.U8 R6, desc[UR10][R4.64] ;  /* 0x0000000a04060981 */ /* 0x000122000c1e1100 */
[----:B------:R-:W-:-:S03]  /*2d90*/  ISETP.GE.AND P0, PT, R12, R0, PT ;  /* 0x000000000c00720c */ /* 0x000fc60003f06270 */
[----:B------:R-:W2:Y:S01]  /*2da0*/  LDL.LU R12, [R1+0x100] ;  /* 0x00010000010c7983 */ /* 0x000ea20000300800 */
[----:B------:R-:W-:Y:S02]  /*2db0*/  SHF.R.S32.HI R24, RZ, 0x1f, R24 ;  /* 0x0000001fff187819 */ /* 0x000fe40000011418 */
[----:B0-----:R-:W-:Y:S02]  /*2dc0*/  IADD3 R4, P1, R25, R115, RZ ;  /* 0x0000007319047210 */ /* 0x001fe40007f3e0ff */
[----:B------:R-:W-:-:S03]  /*2dd0*/  PRMT R21, RZ, 0x7610, R21 ;  /* 0x00007610ff157816 */ /* 0x000fc60000000015 */
[----:B------:R-:W-:Y:S01]  /*2de0*/  IMAD.X R5, R24, 0x1, R114, P1 ;  /* 0x0000000118057824 */ /* 0x000fe200008e0672 */
[----:B------:R-:W-:Y:S01]  /*2df0*/  BAR.SYNC.DEFER_BLOCKING 0x0 ;  /* 0x0000000000007b1d */ /* 0x000fe20000010000 */
[----:B------:R-:W-:Y:S02]  /*2e00*/  PRMT R20, RZ, 0x7610, R20 ;  /* 0x00007610ff147816 */ /* 0x000fe40000000014 */
[----:B------:R-:W-:-:S03]  /*2e10*/  PRMT R19, RZ, 0x7610, R19 ;  /* 0x00007610ff137816 */ /* 0x000fc60000000013 */
[----:B------:R0:W4:Y:S02]  /*2e20*/  @!P0 LDG.E.U8 R21, desc[UR10][R4.64] ;  /* 0x0000000a04158981 */ /* 0x000124000c1e1100 */
[----:B0-----:R-:W-:-:S05]  /*2e30*/  IADD3 R4, P1, R25, R117, RZ ;  /* 0x0000007519047210 */ /* 0x001fca0007f3e0ff */
[----:B------:R-:W-:-:S05]  /*2e40*/  IMAD.X R5, R24, 0x1, R116, P1 ;  /* 0x0000000118057824 */ /* 0x000fca00008e0674 */
[----:B------:R0:W4:Y:S02]  /*2e50*/  @!P0 LDG.E.U8 R20, desc[UR10][R4.64] ;  /* 0x0000000a04148981 */ /* 0x000124000c1e1100 */
[----:B0-----:R-:W-:-:S05]  /*2e60*/  IADD3 R4, P1, R25, R119, RZ ;  /* 0x0000007719047210 */ /* 0x001fca0007f3e0ff */
[----:B------:R-:W-:-:S05]  /*2e70*/  IMAD.X R5, R24, 0x1, R118, P1 ;  /* 0x0000000118057824 */ /* 0x000fca00008e0676 */
[----:B------:R0:W4:Y:S01]  /*2e80*/  @!P0 LDG.E.U8 R19, desc[UR10][R4.64] ;  /* 0x0000000a04138981 */ /* 0x000122000c1e1100 */
[----:B------:R-:W-:Y:S02]  /*2e90*/  PRMT R18, RZ, 0x7610, R18 ;  /* 0x00007610ff127816 */ /* 0x000fe40000000012 */
        /* <DEDUP_REMOVED lines=12> */
[----:B------:R-:W-:Y:S02]  /*2f60*/  LOP3.LUT R109, R109, 0xffff, RZ, 0xc0, !PT ;  /* 0x0000ffff6d6d7812 */ /* 0x000fe400078ec0ff */
[----:B------:R-:W-:Y:S02]  /*2f70*/  LOP3.LUT R14, R14, 0xffff, RZ, 0xc0, !PT ;  /* 0x0000ffff0e0e7812 */ /* 0x000fe400078ec0ff */
[----:B------:R-:W-:Y:S02]  /*2f80*/  LOP3.LUT R106, R106, 0xffff, RZ, 0xc0, !PT ;  /* 0x0000ffff6a6a7812 */ /* 0x000fe400078ec0ff */
[----:B------:R-:W-:Y:S02]  /*2f90*/  PRMT R109, R109, 0x3340, R14 ;  /* 0x000033406d6d7816 */ /* 0x000fe4000000000e */
[----:B------:R-:W-:-:S02]  /*2fa0*/  LOP3.LUT R108, R108, 0xffff, RZ, 0xc0, !PT ;  /* 0x0000ffff6c6c7812 */ /* 0x000fc400078ec0ff */
[----:B------:R-:W-:Y:S02]  /*2fb0*/  LOP3.LUT R105, R105, 0xffff, RZ, 0xc0, !PT ;  /* 0x0000ffff69697812 */ /* 0x000fe400078ec0ff */
[----:B------:R-:W-:Y:S02]  /*2fc0*/  PRMT R14, RZ, 0x7610, R14 ;  /* 0x00007610ff0e7816 */ /* 0x000fe4000000000e */
[----:B------:R-:W-:Y:S02]  /*2fd0*/  LOP3.LUT R107, R107, 0xffff, RZ, 0xc0, !PT ;  /* 0x0000ffff6b6b7812 */ /* 0x000fe400078ec0ff */
[----:B------:R-:W-:Y:S02]  /*2fe0*/  PRMT R105, R106, 0x3340, R105 ;  /* 0x000033406a697816 */ /* 0x000fe40000000069 */
[----:B------:R-:W-:Y:S02]  /*2ff0*/  PRMT R107, R108, 0x3340, R107 ;  /* 0x000033406c6b7816 */ /* 0x000fe4000000006b */
[----:B---3--:R-:W-:-:S05]  /*3000*/  IADD3 R4, P1, R25, R2, RZ ;  /* 0x0000000219047210 */ /* 0x008fca0007f3e0ff */
[----:B--2---:R-:W-:-:S05]  /*3010*/  IMAD.X R5, R24, 0x1, R12, P1 ;  /* 0x0000000118057824 */ /* 0x004fca00008e060c */
[----:B------:R0:W2:Y:S02]  /*3020*/  @!P0 LDG.E.U8 R15, desc[UR10][R4.64] ;  /* 0x0000000a040f8981 */ /* 0x0000a4000c1e1100 */
[----:B0-----:R-:W-:-:S05]  /*3030*/  IADD3 R4, P1, R25, R113, RZ ;  /* 0x0000007119047210 */ /* 0x001fca0007f3e0ff */
[----:B------:R-:W-:Y:S02]  /*3040*/  IMAD.X R5, R24, 0x1, R112, P1 ;  /* 0x0000000118057824 */ /* 0x000fe400008e0670 */
[----:B------:R-:W3:Y:S04]  /*3050*/  LDL.LU.64 R24, [R1] ;  /* 0x0000000001187983 */ /* 0x000ee80000300a00 */
[----:B------:R-:W3:Y:S04]  /*3060*/  LDL.LU.64 R26, [R1+0x8] ;  /* 0x00000800011a7983 */ /* 0x000ee80000300a00 */
        /* <DEDUP_REMOVED lines=30> */
[----:B------:R-:W2:Y:S04]  /*3250*/  LDL R106, [R1+0x108] ;  /* 0x00010800016a7983 */ /* 0x000ea80000100800 */
[----:B------:R-:W3:Y:S04]  /*3260*/  LDL R108, [R1+0x110] ;  /* 0x00011000016c7983 */ /* 0x000ee80000100800 */
[----:B------:R0:W3:Y:S01]  /*3270*/  @!P0 LDG.E.U8 R14, desc[UR10][R4.64] ;  /* 0x0000000a040e8981 */ /* 0x0000e2000c1e1100 */
[----:B------:R-:W-:-:S02]  /*3280*/  LOP3.LUT R88, R88, 0xffff, RZ, 0xc0, !PT ;  /* 0x0000ffff58587812 */ /* 0x000fc400078ec0ff */
[----:B------:R-:W-:Y:S02]  /*3290*/  LOP3.LUT R23, R23, 0xffff, RZ, 0xc0, !PT ;  /* 0x0000ffff17177812 */ /* 0x000fe400078ec0ff */
[----:B----4-:R-:W-:Y:S02]  /*32a0*/  LOP3.LUT R8, R8, 0xffff, RZ, 0xc0, !PT ;  /* 0x0000ffff08087812 */ /* 0x010fe400078ec0ff */
[----:B------:R-:W-:Y:S02]  /*32b0*/  LOP3.LUT R7, R7, 0xffff, RZ, 0xc0, !PT ;  /* 0x0000ffff07077812 */ /* 0x000fe400078ec0ff */
[----:B------:R-:W-:Y:S02]  /*32c0*/  LOP3.LUT R104, R104, 0xffff, RZ, 0xc0, !PT ;  /* 0x0000ffff68687812 */ /* 0x000fe400078ec0ff */
[----:B------:R-:W-:Y:S02]  /*32d0*/  LOP3.LUT R103, R103, 0xffff, RZ, 0xc0, !PT ;  /* 0x0000ffff67677812 */ /* 0x000fe400078ec0ff */
[----:B------:R-:W-:-:S02]  /*32e0*/  LOP3.LUT R102, R102, 0xffff, RZ, 0xc0, !PT ;  /* 0x0000ffff66667812 */ /* 0x000fc400078ec0ff */
[----:B------:R-:W-:Y:S02]  /*32f0*/  LOP3.LUT R101, R101, 0xffff, RZ, 0xc0, !PT ;  /* 0x0000ffff65657812 */ /* 0x000fe400078ec0ff */
[----:B------:R-:W-:Y:S02]  /*3300*/  LOP3.LUT R100, R100, 0xffff, RZ, 0xc0, !PT ;  /* 0x0000ffff64647812 */ /* 0x000fe400078ec0ff */
[----:B------:R-:W-:Y:S02]  /*3310*/  LOP3.LUT R99, R99, 0xffff, RZ, 0xc0, !PT ;  /* 0x0000ffff63637812 */ /* 0x000fe400078ec0ff */
[----:B------:R-:W-:Y:S02]  /*3320*/  LOP3.LUT R98, R98, 0xffff, RZ, 0xc0, !PT ;  /* 0x0000ffff62627812 */ /* 0x000fe400078ec0ff */
[----:B------:R-:W-:Y:S02]  /*3330*/  LOP3.LUT R97, R97, 0xffff, RZ, 0xc0, !PT ;  /* 0x0000ffff61617812 */ /* 0x000fe400078ec0ff */
[----:B------:R-:W-:-:S02]  /*3340*/  LOP3.LUT R22, R22, 0xffff, RZ, 0xc0, !PT ;  /* 0x0000ffff16167812 */ /* 0x000fc400078ec0ff */
[----:B------:R-:W-:Y:S02]  /*3350*/  LOP3.LUT R11, R11, 0xffff, RZ, 0xc0, !PT ;  /* 0x0000ffff0b0b7812 */ /* 0x000fe400078ec0ff */
[----:B------:R-:W-:Y:S02]  /*3360*/  LOP3.LUT R6, R6, 0xffff, RZ, 0xc0, !PT ;  /* 0x0000ffff06067812 */ /* 0x000fe400078ec0ff */
[----:B0-----:R-:W-:Y:S02]  /*3370*/  LOP3.LUT R4, R111, 0xffff, RZ, 0xc0, !PT ;  /* 0x0000ffff6f047812 */ /* 0x001fe400078ec0ff */
        /* <DEDUP_REMOVED lines=10> */
[----:B------:R-:W-:Y:S02]  /*3420*/  PRMT R88, R88, 0x3340, R23 ;  /* 0x0000334058587816 */ /* 0x000fe40000000017 */
[----:B------:R-:W-:Y:S02]  /*3430*/  PRMT R7, R8, 0x3340, R7 ;  /* 0x0000334008077816 */ /* 0x000fe40000000007 */
[----:B------:R-:W-:Y:S02]  /*3440*/  PRMT R103, R104, 0x3340, R103 ;  /* 0x0000334068677816 */ /* 0x000fe40000000067 */
[----:B------:R-:W-:Y:S02]  /*3450*/  PRMT R101, R102, 0x3340, R101 ;  /* 0x0000334066657816 */ /* 0x000fe40000000065 */
[----:B------:R-:W-:-:S02]  /*3460*/  PRMT R99, R100, 0x3340, R99 ;  /* 0x0000334064637816 */ /* 0x000fc40000000063 */
[----:B------:R-:W-:Y:S02]  /*3470*/  PRMT R97, R98, 0x3340, R97 ;  /* 0x0000334062617816 */ /* 0x000fe40000000061 */
        /* <DEDUP_REMOVED lines=14> */
[----:B------:R-:W-:Y:S01]  /*3560*/  PRMT R7, R22, 0x5410, R7 ;  /* 0x0000541016077816 */ /* 0x000fe20000000007 */
[----:B------:R-:W-:-:S04]  /*3570*/  USHF.L.U32 UR4, UR12, 0x5, URZ ;  /* 0x000000050c047899 */ /* 0x000fc8000800063f */
[----:B------:R-:W-:-:S04]  /*3580*/  ULOP3.LUT UR4, UR4, 0x180, URZ, 0xc0, !UPT ;  /* 0x0000018004047892 */ /* 0x000fc8000f8ec03f */
[----:B------:R-:W-:-:S04]  /*3590*/  ULEA.HI UR4, UR8, UR4, URZ, 0x1c ;  /* 0x0000000408047291 */ /* 0x000fc8000f8fe03f */
[----:B------:R-:W-:Y:S01]  /*35a0*/  ULOP3.LUT UR4, UR4, 0x3fff, URZ, 0xc0, !UPT ;  /* 0x00003fff04047892 */ /* 0x000fe2000f8ec03f */
[----:B------:R-:W-:-:S06]  /*35b0*/  UMOV UR17, 0xc0000010 ;  /* 0xc000001000117882 */ /* 0x000fcc0000000000 */
[----:B------:R-:W-:Y:S01]  /*35c0*/  UMOV UR16, UR4 ;  /* 0x0000000400107c82 */ /* 0x000fe20008000000 */
[----:B--2---:R-:W-:Y:S04]  /*35d0*/  STS.128 [R106+UR8], R8 ;  /* 0x000000086a007988 */ /* 0x004fe80008000c08 */
[----:B---3--:R0:W-:Y:S04]  /*35e0*/  STS.128 [R108+UR8], R4 ;  /* 0x000000046c007988 */ /* 0x0081e80008000c08 */
[----:B------:R-:W-:Y:S04]  /*35f0*/  STS.U8 [R13+UR8+0x4c00], R21 ;  /* 0x004c00150d007988 */ /* 0x000fe80008000008 */
[----:B------:R-:W-:Y:S04]  /*3600*/  STS.U8 [R13+UR8+0x4a00], R20 ;  /* 0x004a00140d007988 */ /* 0x000fe80008000008 */
[----:B------:R-:W-:Y:S04]  /*3610*/  STS.U8 [R13+UR8+0x4800], R19 ;  /* 0x004800130d007988 */ /* 0x000fe80008000008 */
[----:B------:R-:W-:Y:S01]  /*3620*/  STS.U8 [R13+UR8+0x4600], R18 ;  /* 0x004600120d007988 */ /* 0x000fe20008000008 */
[----:B------:R-:W-:Y:S01]  /*3630*/  IADD3 R113, P5, R113, UR13, RZ ;  /* 0x0000000d71717c10 */ /* 0x000fe2000ffbe0ff */
[----:B------:R-:W-:Y:S01]  /*3640*/  UMOV UR6, 0xfffffe00 ;  /* 0xfffffe0000067882 */ /* 0x000fe20000000000 */
[----:B------:R-:W-:Y:S01]  /*3650*/  UMOV UR7, 0x3fffffef ;  /* 0x3fffffef00077882 */ /* 0x000fe20000000000 */
[----:B------:R-:W-:Y:S01]  /*3660*/  STS.U8 [R13+UR8+0x4400], R17 ;  /* 0x004400110d007988 */ /* 0x000fe20008000008 */
[----:B------:R-:W-:Y:S01]  /*3670*/  UMOV UR5, URZ ;  /* 0x0000003f00057c82 */ /* 0x000fe20008000000 */
[----:B0-----:R-:W0:Y:S02]  /*3680*/  LDC R108, c[0x0][0x238] ;  /* 0x00008e00ff6c7b82 */ /* 0x001e240000000800 */
[----:B------:R-:W-:Y:S04]  /*3690*/  STS.U8 [R13+UR8+0x4200], R16 ;  /* 0x004200100d007988 */ /* 0x000fe80008000008 */
[----:B------:R-:W-:Y:S04]  /*36a0*/  STS.U8 [R13+UR8+0x4000], R15 ;  /* 0x0040000f0d007988 */ /* 0x000fe80008000008 */
[----:B------:R-:W-:Y:S01]  /*36b0*/  STS.U8 [R13+UR8+0x4e00], R14 ;  /* 0x004e000e0d007988 */ /* 0x000fe20008000008 */
[----:B------:R1:W-:Y:S06]  /*36c0*/  MEMBAR.ALL.CTA ;  /* 0x0000000000007992 */ /* 0x0003ec0000008000 */
[----:B-1----:R-:W1:Y:S02]  /*36d0*/  FENCE.VIEW.ASYNC.S ;  /* 0x00000000000073c6 */ /* 0x002e640000000000 */
[----:B-1----:R-:W-:Y:S06]  /*36e0*/  BAR.SYNC.DEFER_BLOCKING 0x0 ;  /* 0x0000000000007b1d */ /* 0x002fec0000010000 */
[----:B------:R-:W-:-:S06]  /*36f0*/  WARPGROUP.ARRIVE ;  /* 0x00000000000079c5 */ /* 0x000fcc0000000000 */
[----:B------:R-:W-:Y:S03]  /*3700*/  QGMMA.64x128x32.F32.E4M3.E4M3 R24, gdesc[UR16], R24, gsb0 ;  /* 0x01e00000101879f3 */ /* 0x000fe60008000818 */
[----:B------:R-:W-:Y:S02]  /*3710*/  WARPGROUP.DEPBAR.LE gsb0, 0x0 ;  /* 0x00008000000079c5 */ /* 0x000fe40000010000 */
[----:B------:R-:W-:Y:S04]  /*3720*/  STL.64 [R1], R24 ;  /* 0x0000001801007387 */ /* 0x000fe80000100a00 */
[----:B------:R-:W-:Y:S04]  /*3730*/  STL.64 [R1+0x8], R26 ;  /* 0x0000081a01007387 */ /* 0x000fe80000100a00 */
        /* <DEDUP_REMOVED lines=29> */
[----:B------:R1:W-:Y:S04]  /*3910*/  STL.64 [R1+0xf8], R86 ;  /* 0x0000f85601007387 */ /* 0x0003e80000100a00 */
[----:B-1----:R-:W2:Y:S04]  /*3920*/  LDL.LU.64 R86, [R1+0x218] ;  /* 0x0002180001567983 */ /* 0x002ea80000300a00 */
[----:B------:R-:W2:Y:S04]  /*3930*/  LDL.LU.64 R84, [R1+0x210] ;  /* 0x0002100001547983 */ /* 0x000ea80000300a00 */
        /* <DEDUP_REMOVED lines=29> */
[----:B------:R-:W2:Y:S01]  /*3b10*/  LDL.LU.64 R24, [R1+0x120] ;  /* 0x0001200001187983 */ /* 0x000ea20000300a00 */
[----:B------:R-:W-:-:S02]  /*3b20*/  IADD3.X R112, R112, UR14, RZ, P5, !PT ;  /* 0x0000000e70707c10 */ /* 0x000fc4000affe4ff */
[----:B------:R-:W-:-:S04]  /*3b30*/  IADD3 R2, P5, R2, UR13, RZ ;  /* 0x0000000d02027c10 */ /* 0x000fc8000ffbe0ff */
[----:B------:R-:W-:Y:S01]  /*3b40*/  IADD3.X R12, R12, UR14, RZ, P5, !PT ;  /* 0x0000000e0c0c7c10 */ /* 0x000fe2000affe4ff */
[----:B------:R1:W-:Y:S04]  /*3b50*/  STL [R1+0x104], R2 ;  /* 0x0001040201007387 */ /* 0x0003e80000100800 */
[----:B-1----:R-:W3:Y:S04]  /*3b60*/  LDL.LU R2, [R1+0x118] ;  /* 0x0001180001027983 */ /* 0x002ee80000300800 */
[----:B------:R1:W-:Y:S04]  /*3b70*/  STL [R1+0x100], R12 ;  /* 0x0001000c01007387 */ /* 0x0003e80000100800 */
[----:B-1----:R1:W5:Y:S01]  /*3b80*/  LDL.LU R12, [R1+0x114] ;  /* 0x00011400010c7983 */ /* 0x0023620000300800 */
[----:B------:R-:W-:-:S03]  /*3b90*/  UIADD3.64 UR4, UR4, -UR6, URZ ;  /* 0x8000000604047297 */ /* 0x000fc6000fffe03f */
[----:B------:R-:W-:Y:S01]  /*3ba0*/  UMOV UR6, UR18 ;  /* 0x0000001200067c82 */ /* 0x000fe20008000000 */
[----:B------:R-:W-:Y:S01]  /*3bb0*/  UMOV UR7, UR19 ;  /* 0x0000001300077c82 */ /* 0x000fe20008000000 */
[----:B------:R-:W-:Y:S01]  /*3bc0*/  VIADD R110, R110, 0xffffffff ;  /* 0xffffffff6e6e7836 */ /* 0x000fe20000000000 */
[----:B------:R-:W-:-:S04]  /*3bd0*/  IADD3 R115, P6, R115, UR13, RZ ;  /* 0x0000000d73737c10 */ /* 0x000fc8000ffde0ff */
[----:B------:R-:W-:Y:S02]  /*3be0*/  IADD3.X R114, R114, UR14, RZ, P6, !PT ;  /* 0x0000000e72727c10 */ /* 0x000fe4000b7fe4ff */
[----:B------:R-:W-:Y:S01]  /*3bf0*/  ISETP.NE.U32.AND P6, PT, R110, RZ, PT ;  /* 0x000000ff6e00720c */ /* 0x000fe20003fc5070 */
[----:B0-----:R-:W-:Y:S01]  /*3c00*/  IMAD.SHL.U32 R4, R108, 0x20, RZ ;  /* 0x000000206c047824 */ /* 0x001fe200078e00ff */
[----:B------:R-:W-:Y:S02]  /*3c10*/  IADD3 R117, P0, R117, UR13, RZ ;  /* 0x0000000d75757c10 */ /* 0x000fe4000ff1e0ff */
[----:B------:R-:W-:Y:S02]  /*3c20*/  IADD3 R119, P1, R119, UR13, RZ ;  /* 0x0000000d77777c10 */ /* 0x000fe4000ff3e0ff */
[----:B------:R-:W-:Y:S02]  /*3c30*/  IADD3 R121, P2, R121, UR13, RZ ;  /* 0x0000000d79797c10 */ /* 0x000fe4000ff5e0ff */
[----:B------:R-:W-:-:S02]  /*3c40*/  IADD3 R123, P3, R123, UR13, RZ ;  /* 0x0000000d7b7b7c10 */ /* 0x000fc4000ff7e0ff */
[----:B------:R-:W-:Y:S02]  /*3c50*/  IADD3 R125, P4, R125, UR13, RZ ;  /* 0x0000000d7d7d7c10 */ /* 0x000fe4000ff9e0ff */
[----:B------:R-:W-:Y:S02]  /*3c60*/  IADD3.X R116, R116, UR14, RZ, P0, !PT ;  /* 0x0000000e74747c10 */ /* 0x000fe400087fe4ff */
[----:B------:R-:W-:Y:S02]  /*3c70*/  IADD3 R3, P0, R4, R3, RZ ;  /* 0x0000000304037210 */ /* 0x000fe40007f1e0ff */
[----:B------:R-:W-:Y:S02]  /*3c80*/  IADD3.X R118, R118, UR14, RZ, P1, !PT ;  /* 0x0000000e76767c10 */ /* 0x000fe40008ffe4ff */
[----:B------:R-:W-:Y:S02]  /*3c90*/  IADD3.X R120, R120, UR14, RZ, P2, !PT ;  /* 0x0000000e78787c10 */ /* 0x000fe400097fe4ff */
[----:B------:R-:W-:-:S02]  /*3ca0*/  IADD3.X R122, R122, UR14, RZ, P3, !PT ;  /* 0x0000000e7a7a7c10 */ /* 0x000fc40009ffe4ff */
[----:B------:R-:W-:Y:S01]  /*3cb0*/  IADD3.X R124, R124, UR14, RZ, P4, !PT ;  /* 0x0000000e7c7c7c10 */ /* 0x000fe2000a7fe4ff */
[----:B------:R-:W-:Y:S01]  /*3cc0*/  VIADD R0, R0, 0xffffffe0 ;  /* 0xffffffe000007836 */ /* 0x000fe20000000000 */
[----:B--2---:R-:W-:-:S06]  /*3cd0*/  WARPGROUP.ARRIVE ;  /* 0x00000000000079c5 */ /* 0x004fcc0000000000 */
[----:B------:R-:W-:Y:S01]  /*3ce0*/  QGMMA.64x128x32.F32.E4M3.E4M3 R24, gdesc[UR4], R24, gsb0 ;  /* 0x01e00000041879f3 */ /* 0x000fe20008000818 */
[----:B---3--:R-:W-:Y:S02]  /*3cf0*/  LEA.HI.X.SX32 R2, R4, R2, 0x1, P0 ;  /* 0x0000000204027211 */ /* 0x008fe400000f0eff */
[----:B------:R-:W-:Y:S02]  /*3d00*/  WARPGROUP.DEPBAR.LE gsb0, 0x0 ;  /* 0x00008000000079c5 */ /* 0x000fe40000010000 */
[----:B-1----:R-:W-:Y:S05]  /*3d10*/  @P6 BRA `(.L_x_1) ;  /* 0xffffffe000386947 */ /* 0x002fea000383ffff */
.L_x_0:
[----:B------:R0:W-:Y:S01]  /*3d20*/  STL [R1+0x120], R84 ;  /* 0x0001205401007387 */ /* 0x0001e20000100800 */
[----:B------:R-:W-:Y:S01]  /*3d30*/  F2FP.SATFINITE.E4M3.F32.PACK_AB_MERGE_C R27, R27, R26, RZ ;  /* 0x0000001a1b1b723e */ /* 0x000fe200048070ff */
[----:B------:R-:W-:Y:S01]  /*3d40*/  ULDC.64 UR4, c[0x0][0x228] ;  /* 0x00008a0000047ab9 */ /* 0x000fe20000000a00 */
[----:B------:R-:W-:Y:S01]  /*3d50*/  F2FP.SATFINITE.E4M3.F32.PACK_AB_MERGE_C R29, R29, R28, RZ ;  /* 0x0000001c1d1d723e */ /* 0x000fe200048070ff */
[----:B------:R-:W2:Y:S01]  /*3d60*/  LDL.LU R4, [R1+0x4] ;  /* 0x0000040001047983 */ /* 0x000ea20000300800 */
[----:B------:R-:W-:Y:S01]  /*3d70*/  F2FP.SATFINITE.E4M3.F32.PACK_AB_MERGE_C R30, R31, R30, RZ ;  /* 0x0000001e1f1e723e */ /* 0x000fe200048070ff */
[----:B------:R-:W-:Y:S02]  /*3d80*/  ULDC UR6, c[0x0][0x22c] ;  /* 0x00008b0000067ab9 */ /* 0x000fe40000000800 */
[----:B0-----:R-:W2:Y:S04]  /*3d90*/  LDL.LU R84, [R1] ;  /* 0x0000000001547983 */ /* 0x001ea80000300800 */
[----:B------:R0:W-:Y:S04]  /*3da0*/  STL [R1+0x11c], R87 ;  /* 0x00011c5701007387 */ /* 0x0001e80000100800 */
[----:B0-----:R-:W3:Y:S04]  /*3db0*/  LDL.LU R87, [R1+0x8] ;  /* 0x0000080001577983 */ /* 0x001ee80000300800 */
[----:B------:R-:W3:Y:S04]  /*3dc0*/  LDL.LU R0, [R1+0xc] ;  /* 0x00000c0001007983 */ /* 0x000ee80000300800 */
[----:B------:R0:W-:Y:S04]  /*3dd0*/  STL [R1+0x118], R86 ;  /* 0x0001185601007387 */ /* 0x0001e80000100800 */
[----:B0-----:R-:W3:Y:S04]  /*3de0*/  LDL.LU R86, [R1+0x10] ;  /* 0x0000100001567983 */ /* 0x001ee80000300800 */
[----:B------:R-:W3:Y:S04]  /*3df0*/  LDL.LU R2, [R1+0x14] ;  /* 0x0000140001027983 */ /* 0x000ee80000300800 */
[----:B-----5:R0:W-:Y:S04]  /*3e00*/  STL [R1+0x114], R12 ;  /* 0x0001140c01007387 */ /* 0x0201e80000100800 */
[----:B0-----:R-:W3:Y:S04]  /*3e10*/  LDL.LU R12, [R1+0x18] ;  /* 0x00001800010c7983 */ /* 0x001ee80000300800 */
[----:B------:R-:W3:Y:S04]  /*3e20*/  LDL.LU R3, [R1+0x1c] ;  /* 0x00001c0001037983 */ /* 0x000ee80000300800 */
        /* <DEDUP_REMOVED lines=39> */
[----:B----4-:R-:W4:Y:S04]  /*40a0*/  LDL.LU R88, [R1+0xbc] ;  /* 0x0000bc0001587983 */ /* 0x010f280000300800 */
[----:B------:R-:W4:Y:S04]  /*40b0*/  LDL.LU R105, [R1+0xc0] ;  /* 0x0000c00001697983 */ /* 0x000f280000300800 */
        /* <DEDUP_REMOVED lines=14> */
[----:B------:R-:W4:Y:S01]  /*41a0*/  LDL.LU R96, [R1+0xfc] ;  /* 0x0000fc0001607983 */ /* 0x000f220000300800 */
[----:B--2---:R-:W-:-:S03]  /*41b0*/  F2FP.SATFINITE.E4M3.F32.PACK_AB_MERGE_C R4, R4, R84, RZ ;  /* 0x000000540404723e */ /* 0x004fc600048070ff */
[----:B------:R-:W2:Y:S01]  /*41c0*/  LDL.LU R84, [R1+0x120] ;  /* 0x0001200001547983 */ /* 0x000ea20000300800 */
[----:B---3--:R-:W-:-:S03]  /*41d0*/  F2FP.SATFINITE.E4M3.F32.PACK_AB_MERGE_C R0, R0, R87, RZ ;  /* 0x000000570000723e */ /* 0x008fc600048070ff */
[----:B------:R-:W3:Y:S01]  /*41e0*/  LDL.LU R87, [R1+0x11c] ;  /* 0x00011c0001577983 */ /* 0x000ee20000300800 */
[----:B------:R-:W-:-:S03]  /*41f0*/  F2FP.SATFINITE.E4M3.F32.PACK_AB_MERGE_C R2, R2, R86, RZ ;  /* 0x000000560202723e */ /* 0x000fc600048070ff */
[----:B------:R-:W3:Y:S01]  /*4200*/  LDL.LU R86, [R1+0x118] ;  /* 0x0001180001567983 */ /* 0x000ee20000300800 */
[----:B------:R-:W-:-:S03]  /*4210*/  F2FP.SATFINITE.E4M3.F32.PACK_AB_MERGE_C R3, R3, R12, RZ ;  /* 0x0000000c0303723e */ /* 0x000fc600048070ff */
[----:B------:R-:W2:Y:S01]  /*4220*/  LDL.LU R12, [R1+0x114] ;  /* 0x00011400010c7983 */ /* 0x000ea20000300800 */
[----:B------:R-:W-:Y:S02]  /*4230*/  F2FP.SATFINITE.E4M3.F32.PACK_AB_MERGE_C R37, R37, R36, RZ ;  /* 0x000000242525723e */ /* 0x000fe400048070ff */
[----:B------:R-:W-:Y:S02]  /*4240*/  PRMT R27, R27, 0x5410, R30 ;  /* 0x000054101b1b7816 */ /* 0x000fe4000000001e */
[----:B------:R-:W-:Y:S02]  /*4250*/  F2FP.SATFINITE.E4M3.F32.PACK_AB_MERGE_C R5, R5, R113, RZ ;  /* 0x000000710505723e */ /* 0x000fe400048070ff */
[----:B------:R-:W-:Y:S02]  /*4260*/  F2FP.SATFINITE.E4M3.F32.PACK_AB_MERGE_C R32, R33, R32, RZ ;  /* 0x000000202120723e */ /* 0x000fe400048070ff */
[----:B------:R-:W-:Y:S02]  /*4270*/  F2FP.SATFINITE.E4M3.F32.PACK_AB_MERGE_C R34, R35, R34, RZ ;  /* 0x000000222322723e */ /* 0x000fe400048070ff */
[----:B------:R-:W-:-:S02]  /*4280*/  F2FP.SATFINITE.E4M3.F32.PACK_AB_MERGE_C R39, R39, R38, RZ ;  /* 0x000000262727723e */ /* 0x000fc400048070ff */
[----:B------:R-:W-:Y:S02]  /*4290*/  F2FP.SATFINITE.E4M3.F32.PACK_AB_MERGE_C R6, R6, R115, RZ ;  /* 0x000000730606723e */ /* 0x000fe400048070ff */
[----:B------:R-:W-:Y:S02]  /*42a0*/  F2FP.SATFINITE.E4M3.F32.PACK_AB_MERGE_C R7, R7, R117, RZ ;  /* 0x000000750707723e */ /* 0x000fe400048070ff */
        /* <DEDUP_REMOVED lines=28> */
[----:B----4-:R-:W-:Y:S02]  /*4470*/  F2FP.SATFINITE.E4M3.F32.PACK_AB_MERGE_C R88, R88, R106, RZ ;  /* 0x0000006a5858723e */ /* 0x010fe400048070ff */
        /* <DEDUP_REMOVED lines=15> */
[----:B------:R-:W4:Y:S01]  /*4570*/  LDL.LU R99, [R1+0x10c] ;  /* 0x00010c0001637983 */ /* 0x000f220000300800 */
[----:B------:R-:W0:Y:S01]  /*4580*/  S2R R100, SR_TID.X ;  /* 0x0000000000647919 */ /* 0x000e220000002100 */
[----:B------:R-:W-:Y:S01]  /*4590*/  F2FP.SATFINITE.E4M3.F32.PACK_AB_MERGE_C R96, R96, R98, RZ ;  /* 0x000000626060723e */ /* 0x000fe200048070ff */
[----:B------:R-:W1:Y:S01]  /*45a0*/  S2R R101, SR_TID.X ;  /* 0x0000000000657919 */ /* 0x000e620000002100 */
[----:B------:R-:W-:-:S04]  /*45b0*/  F2FP.SATFINITE.E4M3.F32.PACK_AB_MERGE_C R98, R25, R24, RZ ;  /* 0x000000181962723e */ /* 0x000fc800048070ff */
[----:B------:R-:W-:Y:S01]  /*45c0*/  PRMT R26, R98, 0x5410, R29 ;  /* 0x00005410621a7816 */ /* 0x000fe2000000001d */
[C---:B0-----:R-:W-:Y:S02]  /*45d0*/  IMAD.SHL.U32 R24, R100.reuse, 0x10, RZ ;  /* 0x0000001064187824 */ /* 0x041fe400078e00ff */
[----:B------:R-:W-:-:S03]  /*45e0*/  IMAD.SHL.U32 R25, R100, 0x100, RZ ;  /* 0x0000010064197824 */ /* 0x000fc600078e00ff */
[----:B------:R-:W-:Y:S02]  /*45f0*/  LOP3.LUT R24, R24, 0xf0, RZ, 0xc0, !PT ;  /* 0x000000f018187812 */ /* 0x000fe400078ec0ff */
[----:B------:R-:W-:Y:S02]  /*4600*/  LOP3.LUT R25, R25, 0x1000, RZ, 0xc0, !PT ;  /* 0x0000100019197812 */ /* 0x000fe400078ec0ff */
[----:B-1----:R-:W-:Y:S02]  /*4610*/  LOP3.LUT R101, R101, 0x1e0, RZ, 0xc0, !PT ;  /* 0x000001e065657812 */ /* 0x002fe400078ec0ff */
[----:B------:R-:W-:Y:S02]  /*4620*/  IADD3 R24, R25, UR8, R24 ;  /* 0x0000000819187c10 */ /* 0x000fe4000fffe018 */
[----:B------:R-:W-:-:S03]  /*4630*/  PRMT R25, R0, 0x5410, R3 ;  /* 0x0000541000197816 */ /* 0x000fc60000000003 */
[----:B------:R-:W-:Y:S01]  /*4640*/  IMAD R36, R101, 0x8, R24 ;  /* 0x0000000865247824 */ /* 0x000fe200078e0218 */
[----:B------:R-:W-:Y:S01]  /*4650*/  PRMT R24, R4, 0x5410, R2 ;  /* 0x0000541004187816 */ /* 0x000fe20000000002 */
[----:B------:R-:W-:Y:S01]  /*4660*/  BAR.SYNC.DEFER_BLOCKING 0x0 ;  /* 0x0000000000007b1d */ /* 0x000fe20000010000 */
[----:B------:R-:W-:-:S05]  /*4670*/  LOP3.LUT R28, R100, 0x1ff, RZ, 0xc0, !PT ;  /* 0x000001ff641c7812 */ /* 0x000fca00078ec0ff */
[----:B------:R-:W-:Y:S01]  /*4680*/  STSM.16.M88.4 [R36], R24 ;  /* 0x0000001824007844 */ /* 0x000fe20000000200 */
[----:B--2---:R-:W-:Y:S01]  /*4690*/  VIADD R0, R12, 0x2 ;  /* 0x000000020c007836 */ /* 0x004fe20000000000 */
[----:B------:R-:W-:Y:S02]  /*46a0*/  PRMT R4, R5, 0x5410, R7 ;  /* 0x0000541005047816 */ /* 0x000fe40000000007 */
[----:B------:R-:W-:Y:S02]  /*46b0*/  PRMT R5, R6, 0x5410, R9 ;  /* 0x0000541006057816 */ /* 0x000fe40000000009 */
[----:B------:R-:W-:Y:S02]  /*46c0*/  PRMT R6, R32, 0x5410, R37 ;  /* 0x0000541020067816 */ /* 0x000fe40000000025 */
[----:B------:R-:W-:Y:S01]  /*46d0*/  PRMT R7, R34, 0x5410, R39 ;  /* 0x0000541022077816 */ /* 0x000fe20000000027 */
[----:B------:R-:W-:Y:S01]  /*46e0*/  BAR.SYNC.DEFER_BLOCKING 0x0 ;  /* 0x0000000000007b1d */ /* 0x000fe20000010000 */
[----:B----4-:R-:W-:-:S02]  /*46f0*/  ISETP.GE.AND P0, PT, R99, UR4, PT ;  /* 0x0000000463007c0c */ /* 0x010fc4000bf06270 */
[----:B------:R-:W-:Y:S02]  /*4700*/  PRMT R33, R91, 0x5410, R92 ;  /* 0x000054105b217816 */ /* 0x000fe4000000005c */
[----:B------:R-:W-:Y:S01]  /*4710*/  PRMT R35, R74, 0x5410, R79 ;  /* 0x000054104a237816 */ /* 0x000fe2000000004f */
[----:B------:R-:W-:Y:S01]  /*4720*/  VIADD R2, R12, 0x1 ;  /* 0x000000010c027836 */ /* 0x000fe20000000000 */
[----:B------:R-:W-:Y:S01]  /*4730*/  ISETP.LT.AND P1, PT, R0, UR6, !P0 ;  /* 0x0000000600007c0c */ /* 0x000fe2000c721270 */
[----:B------:R-:W-:Y:S01]  /*4740*/  VIADD R0, R12, 0x4 ;  /* 0x000000040c007836 */ /* 0x000fe20000000000 */
[----:B------:R-:W-:Y:S01]  /*4750*/  ULDC UR6, c[0x0][0x22c] ;  /* 0x00008b0000067ab9 */ /* 0x000fe20000000800 */
[----:B------:R-:W-:Y:S01]  /*4760*/  PRMT R32, R90, 0x5410, R93 ;  /* 0x000054105a207816 */ /* 0x000fe2000000005d */
[----:B------:R-:W-:Y:S02]  /*4770*/  ULDC UR4, c[0x0][0x22c] ;  /* 0x00008b0000047ab9 */ /* 0x000fe40000000800 */
[----:B------:R-:W-:Y:S01]  /*4780*/  ISETP.LT.AND P5, PT, R0, UR6, !P0 ;  /* 0x0000000600007c0c */ /* 0x000fe2000c7a1270 */
[----:B------:R-:W-:Y:S01]  /*4790*/  ULDC.64 UR6, c[0x0][0x220] ;  /* 0x0000880000067ab9 */ /* 0x000fe20000000a00 */
[----:B------:R-:W-:-:S05]  /*47a0*/  LEA R0, R28, UR8, 0x4 ;  /* 0x000000081c007c11 */ /* 0x000fca000f8e20ff */
[----:B------:R-:W0:Y:S01]  /*47b0*/  LDS.128 R24, [R0] ;  /* 0x0000000000187984 */ /* 0x000e220000000c00 */
[----:B------:R-:W-:Y:S06]  /*47c0*/  BAR.SYNC.DEFER_BLOCKING 0x0 ;  /* 0x0000000000007b1d */ /* 0x000fec0000010000 */
[----:B------:R1:W-:Y:S02]  /*47d0*/  STSM.16.M88.4 [R36], R4 ;  /* 0x0000000424007844 */ /* 0x0003e40000000200 */
[----:B-1----:R-:W-:Y:S02]  /*47e0*/  PRMT R4, R8, 0x5410, R11 ;  /* 0x0000541008047816 */ /* 0x002fe4000000000b */
[----:B------:R-:W-:Y:S01]  /*47f0*/  PRMT R5, R10, 0x5410, R13 ;  /* 0x000054100a057816 */ /* 0x000fe2000000000d */
[----:B------:R-:W-:Y:S01]  /*4800*/  BAR.SYNC.DEFER_BLOCKING 0x0 ;  /* 0x0000000000007b1d */ /* 0x000fe20000010000 */
[----:B------:R-:W-:-:S02]  /*4810*/  PRMT R6, R40, 0x5410, R45 ;  /* 0x0000541028067816 */ /* 0x000fc4000000002d */
[----:B------:R-:W-:-:S03]  /*4820*/  PRMT R7, R42, 0x5410, R47 ;  /* 0x000054102a077816 */ /* 0x000fc6000000002f */
[----:B------:R-:W1:Y:S02]  /*4830*/  LDS.128 R8, [R0] ;  /* 0x0000000000087984 */ /* 0x000e640000000c00 */
[----:B------:R-:W-:Y:S06]  /*4840*/  BAR.SYNC.DEFER_BLOCKING 0x0 ;  /* 0x0000000000007b1d */ /* 0x000fec0000010000 */
[----:B------:R2:W-:Y:S02]  /*4850*/  STSM.16.M88.4 [R36], R4 ;  /* 0x0000000424007844 */ /* 0x0005e40000000200 */
[----:B------:R-:W-:Y:S06]  /*4860*/  BAR.SYNC.DEFER_BLOCKING 0x0 ;  /* 0x0000000000007b1d */ /* 0x000fec0000010000 */
[----:B------:R-:W4:Y:S01]  /*4870*/  LDS.128 R28, [R0] ;  /* 0x00000000001c7984 */ /* 0x000f220000000c00 */
[----:B--2---:R-:W-:-:S02]  /*4880*/  PRMT R4, R14, 0x5410, R17 ;  /* 0x000054100e047816 */ /* 0x004fc40000000011 */
[----:B------:R-:W-:Y:S02]  /*4890*/  PRMT R5, R15, 0x5410, R16 ;  /* 0x000054100f057816 */ /* 0x000fe40000000010 */
[----:B------:R-:W-:Y:S02]  /*48a0*/  PRMT R6, R48, 0x5410, R53 ;  /* 0x0000541030067816 */ /* 0x000fe40000000035 */
[----:B------:R-:W-:Y:S01]  /*48b0*/  PRMT R7, R50, 0x5410, R55 ;  /* 0x0000541032077816 */ /* 0x000fe20000000037 */
[----:B------:R-:W-:Y:S06]  /*48c0*/  BAR.SYNC.DEFER_BLOCKING 0x0 ;  /* 0x0000000000007b1d */ /* 0x000fec0000010000 */
[----:B------:R2:W-:Y:S02]  /*48d0*/  STSM.16.M88.4 [R36], R4 ;  /* 0x0000000424007844 */ /* 0x0005e40000000200 */
[----:B--2---:R-:W-:-:S02]  /*48e0*/  PRMT R4, R18, 0x5410, R21 ;  /* 0x0000541012047816 */ /* 0x004fc40000000015 */
[----:B------:R-:W-:Y:S01]  /*48f0*/  PRMT R5, R19, 0x5410, R20 ;  /* 0x0000541013057816 */ /* 0x000fe20000000014 */
[----:B------:R-:W-:Y:S01]  /*4900*/  BAR.SYNC.DEFER_BLOCKING 0x0 ;  /* 0x0000000000007b1d */ /* 0x000fe20000010000 */
[----:B------:R-:W-:Y:S02]  /*4910*/  PRMT R6, R56, 0x5410, R61 ;  /* 0x0000541038067816 */ /* 0x000fe4000000003d */
[----:B------:R-:W-:-:S03]  /*4920*/  PRMT R7, R58, 0x5410, R63 ;  /* 0x000054103a077816 */ /* 0x000fc6000000003f */
[----:B------:R-:W2:Y:S02]  /*4930*/  LDS.128 R16, [R0] ;  /* 0x0000000000107984 */ /* 0x000ea40000000c00 */
[----:B------:R-:W-:Y:S06]  /*4940*/  BAR.SYNC.DEFER_BLOCKING 0x0 ;  /* 0x0000000000007b1d */ /* 0x000fec0000010000 */
[----:B------:R3:W-:Y:S02]  /*4950*/  STSM.16.M88.4 [R36], R4 ;  /* 0x0000000424007844 */ /* 0x0007e40000000200 */
[----:B---3--:R-:W-:-:S02]  /*4960*/  PRMT R4, R22, 0x5410, R89 ;  /* 0x0000541016047816 */ /* 0x008fc40000000059 */
[----:B------:R-:W-:Y:S01]  /*4970*/  PRMT R5, R23, 0x5410, R88 ;  /* 0x0000541017057816 */ /* 0x000fe20000000058 */
[----:B------:R-:W-:Y:S01]  /*4980*/  BAR.SYNC.DEFER_BLOCKING 0x0 ;  /* 0x0000000000007b1d */ /* 0x000fe20000010000 */
[----:B------:R-:W-:Y:S02]  /*4990*/  PRMT R6, R64, 0x5410, R69 ;  /* 0x0000541040067816 */ /* 0x000fe40000000045 */
[----:B------:R-:W-:-:S03]  /*49a0*/  PRMT R7, R66, 0x5410, R71 ;  /* 0x0000541042077816 */ /* 0x000fc60000000047 */
[----:B------:R-:W3:Y:S02]  /*49b0*/  LDS.128 R20, [R0] ;  /* 0x0000000000147984 */ /* 0x000ee40000000c00 */
[----:B------:R-:W-:Y:S06]  /*49c0*/  BAR.SYNC.DEFER_BLOCKING 0x0 ;  /* 0x0000000000007b1d */ /* 0x000fec0000010000 */
[----:B------:R-:W-:Y:S02]  /*49d0*/  STSM.16.M88.4 [R36], R4 ;  /* 0x0000000424007844 */ /* 0x000fe40000000200 */
[----:B------:R-:W-:Y:S01]  /*49e0*/  BAR.SYNC.DEFER_BLOCKING 0x0 ;  /* 0x0000000000007b1d */ /* 0x000fe20000010000 */
[----:B------:R-:W-:-:S05]  /*49f0*/  PRMT R34, R72, 0x5410, R77 ;  /* 0x0000541048227816 */ /* 0x000fca000000004d */
[----:B------:R-:W3:Y:S02]  /*4a00*/  LDS.128 R4, [R0] ;  /* 0x0000000000047984 */ /* 0x000ee40000000c00 */
[----:B------:R-:W-:Y:S06]  /*4a10*/  BAR.SYNC.DEFER_BLOCKING 0x0 ;  /* 0x0000000000007b1d */ /* 0x000fec0000010000 */
[----:B------:R-:W-:Y:S02]  /*4a20*/  STSM.16.M88.4 [R36], R32 ;  /* 0x0000002024007844 */ /* 0x000fe40000000200 */
[----:B------:R-:W-:Y:S01]  /*4a30*/  BAR.SYNC.DEFER_BLOCKING 0x0 ;  /* 0x0000000000007b1d */ /* 0x000fe20000010000 */
[----:B------:R-:W-:Y:S01]  /*4a40*/  ISETP.LT.AND P2, PT, R2, UR4, !P0 ;  /* 0x0000000402007c0c */ /* 0x000fe2000c741270 */
[----:B------:R-:W-:Y:S01]  /*4a50*/  VIADD R2, R12, 0x3 ;  /* 0x000000030c027836 */ /* 0x000fe20000000000 */
[----:B------:R-:W-:-:S02]  /*4a60*/  F2FP.SATFINITE.E4M3.F32.PACK_AB_MERGE_C R80, R81, R80, RZ ;  /* 0x000000505150723e */ /* 0x000fc400048070ff */
[----:B------:R-:W-:Y:S01]  /*4a70*/  F2FP.SATFINITE.E4M3.F32.PACK_AB_MERGE_C R82, R83, R82, RZ ;  /* 0x000000525352723e */ /* 0x000fe200048070ff */
[----:B------:R-:W-:Y:S01]  /*4a80*/  ULDC UR4, c[0x0][0x22c] ;  /* 0x00008b0000047ab9 */ /* 0x000fe20000000800 */
[----:B------:R-:W-:Y:S01]  /*4a90*/  F2FP.SATFINITE.E4M3.F32.PACK_AB_MERGE_C R85, R85, R84, RZ ;  /* 0x000000545555723e */ /* 0x000fe200048070ff */
[----:B------:R-:W3:Y:S01]  /*4aa0*/  LDS.128 R32, [R0] ;  /* 0x0000000000207984 */ /* 0x000ee20000000c00 */
[----:B------:R-:W-:Y:S02]  /*4ab0*/  F2FP.SATFINITE.E4M3.F32.PACK_AB_MERGE_C R87, R87, R86, RZ ;  /* 0x000000565757723e */ /* 0x000fe400048070ff */
[----:B------:R-:W-:Y:S01]  /*4ac0*/  ISETP.LT.AND P4, PT, R2, UR4, !P0 ;  /* 0x0000000402007c0c */ /* 0x000fe2000c781270 */
[----:B------:R-:W-:Y:S01]  /*4ad0*/  ULDC UR4, c[0x0][0x244] ;  /* 0x0000910000047ab9 */ /* 0x000fe20000000800 */
[----:B------:R-:W-:Y:S01]  /*4ae0*/  PRMT R44, R94, 0x5410, R97 ;  /* 0x000054105e2c7816 */ /* 0x000fe20000000061 */
[----:B------:R-:W-:Y:S01]  /*4af0*/  IMAD R3, R99, UR4, RZ ;  /* 0x0000000463037c24 */ /* 0x000fe2000f8e02ff */
[----:B------:R-:W-:Y:S01]  /*4b00*/  PRMT R45, R95, 0x5410, R96 ;  /* 0x000054105f2d7816 */ /* 0x000fe20000000060 */
[----:B------:R-:W-:Y:S01]  /*4b10*/  ULDC UR4, c[0x0][0x248] ;  /* 0x0000920000047ab9 */ /* 0x000fe20000000800 */
[----:B------:R-:W-:-:S02]  /*4b20*/  PRMT R46, R80, 0x5410, R85 ;  /* 0x00005410502e7816 */ /* 0x000fc40000000055 */
[----:B------:R-:W-:Y:S01]  /*4b30*/  PRMT R47, R82, 0x5410, R87 ;  /* 0x00005410522f7816 */ /* 0x000fe20000000057 */
[----:B------:R-:W-:Y:S01]  /*4b40*/  BAR.SYNC.DEFER_BLOCKING 0x0 ;  /* 0x0000000000007b1d */ /* 0x000fe20000010000 */
[----:B------:R-:W-:Y:S01]  /*4b50*/  IMAD R13, R12, UR4, RZ ;  /* 0x000000040c0d7c24 */ /* 0x000fe2000f8e02ff */
[----:B------:R-:W-:-:S03]  /*4b60*/  IADD3 R2, P6, R3, UR6, RZ ;  /* 0x0000000603027c10 */ /* 0x000fc6000ffde0ff */
[----:B------:R-:W-:Y:S01]  /*4b70*/  VIADD R37, R13, UR4 ;  /* 0x000000040d257c36 */ /* 0x000fe20008000000 */
[----:B------:R-:W-:Y:S01]  /*4b80*/  LEA.HI.X.SX32 R3, R3, UR7, 0x1, P6 ;  /* 0x0000000703037c11 */ /* 0x000fe2000b0f0eff */
[----:B------:R-:W-:Y:S01]  /*4b90*/  ULDC UR6, c[0x0][0x22c] ;  /* 0x00008b0000067ab9 */ /* 0x000fe20000000800 */
[-C--:B------:R-:W-:Y:S01]  /*4ba0*/  IADD3 R14, P6, R13, R2.reuse, RZ ;  /* 0x000000020d0e7210 */ /* 0x080fe20007fde0ff */
[----:B------:R-:W-:Y:S01]  /*4bb0*/  VIADD R40, R37, UR4 ;  /* 0x0000000425287c36 */ /* 0x000fe20008000000 */
[----:B------:R-:W-:Y:S01]  /*4bc0*/  ISETP.LT.AND P3, PT, R12, UR5, !P0 ;  /* 0x000000050c007c0c */ /* 0x000fe2000c761270 */
[----:B------:R-:W-:Y:S01]  /*4bd0*/  ULDC UR5, c[0x0][0x22c] ;  /* 0x00008b0000057ab9 */ /* 0x000fe20000000800 */
[----:B------:R-:W-:Y:S01]  /*4be0*/  LEA.HI.X.SX32 R15, R13, R3, 0x1, P6 ;  /* 0x000000030d0f7211 */ /* 0x000fe200030f0eff */
[----:B------:R1:W-:Y:S01]  /*4bf0*/  STSM.16.M88.4 [R36], R44 ;  /* 0x0000002c24007844 */ /* 0x0003e20000000200 */
[----:B------:R-:W-:Y:S01]  /*4c00*/  BAR.SYNC.DEFER_BLOCKING 0x0 ;  /* 0x0000000000007b1d */ /* 0x000fe20000010000 */
[----:B------:R-:W-:-:S04]  /*4c10*/  IADD3 R38, P6, R37, R2, RZ ;  /* 0x0000000225267210 */ /* 0x000fc80007fde0ff */
[----:B------:R-:W-:Y:S02]  /*4c20*/  LEA.HI.X.SX32 R39, R37, R3, 0x1, P6 ;  /* 0x0000000325277211 */ /* 0x000fe400030f0eff */
[----:B0-----:R-:W-:Y:S02]  /*4c30*/  PRMT R41, R24, 0x7770, RZ ;  /* 0x0000777018297816 */ /* 0x001fe400000000ff */
[----:B-1----:R-:W-:-:S04]  /*4c40*/  IADD3 R36, P6, R40, R2, RZ ;  /* 0x0000000228247210 */ /* 0x002fc80007fde0ff */
[C---:B------:R-:W-:Y:S01]  /*4c50*/  LEA.HI.X.SX32 R37, R40.reuse, R3, 0x1, P6 ;  /* 0x0000000328257211 */ /* 0x040fe200030f0eff */
[----:B------:R-:W-:Y:S01]  /*4c60*/  VIADD R40, R40, UR4 ;  /* 0x0000000428287c36 */ /* 0x000fe20008000000 */
[----:B------:R-:W-:Y:S01]  /*4c70*/  PRMT R45, R24, 0x7771, RZ ;  /* 0x00007771182d7816 */ /* 0x000fe200000000ff */
[----:B------:R0:W-:Y:S04]  /*4c80*/  @P3 STG.E.U8 desc[UR10][R14.64], R41 ;  /* 0x000000290e003986 */ /* 0x0001e8000c10110a */
[----:B------:R1:W-:Y:S01]  /*4c90*/  @P2 STG.E.U8 desc[UR10][R38.64], R45 ;  /* 0x0000002d26002986 */ /* 0x0003e2000c10110a */
[C---:B0-----:R-:W-:Y:S01]  /*4ca0*/  IADD3 R14, P6, R40.reuse, R2, RZ ;  /* 0x00000002280e7210 */ /* 0x041fe20007fde0ff */
[----:B------:R-:W-:-:S03]  /*4cb0*/  VIADD R41, R40, UR4 ;  /* 0x0000000428297c36 */ /* 0x000fc60008000000 */
[-C--:B------:R-:W-:Y:S02]  /*4cc0*/  LEA.HI.X.SX32 R15, R40, R3.reuse, 0x1, P6 ;  /* 0x00000003280f7211 */ /* 0x080fe400030f0eff */
[----:B-1----:R-:W-:Y:S02]  /*4cd0*/  IADD3 R38, P6, R41, R2, RZ ;  /* 0x0000000229267210 */ /* 0x002fe40007fde0ff */
[----:B------:R-:W-:Y:S02]  /*4ce0*/  PRMT R43, R25, 0x7770, RZ ;  /* 0x00007770192b7816 */ /* 0x000fe400000000ff */
[C---:B------:R-:W-:Y:S01]  /*4cf0*/  LEA.HI.X.SX32 R39, R41.reuse, R3, 0x1, P6 ;  /* 0x0000000329277211 */ /* 0x040fe200030f0eff */
[----:B------:R-:W-:Y:S01]  /*4d00*/  VIADD R41, R41, UR4 ;  /* 0x0000000429297c36 */ /* 0x000fe20008000000 */
[----:B------:R-:W-:Y:S01]  /*4d10*/  PRMT R45, R25, 0x7771, RZ ;  /* 0x00007771192d7816 */ /* 0x000fe200000000ff */
[----:B------:R0:W-:Y:S01]  /*4d20*/  @P1 STG.E.U8 desc[UR10][R36.64], R43 ;  /* 0x0000002b24001986 */ /* 0x0001e2000c10110a */
[----:B------:R-:W-:-:S02]  /*4d30*/  VIADD R13, R12, 0x5 ;  /* 0x000000050c0d7836 */ /* 0x000fc40000000000 */
[----:B------:R-:W-:Y:S01]  /*4d40*/  VIADD R40, R41, UR4 ;  /* 0x0000000429287c36 */ /* 0x000fe20008000000 */
[----:B------:R1:W-:Y:S02]  /*4d50*/  @P4 STG.E.U8 desc[UR10][R14.64], R45 ;  /* 0x0000002d0e004986 */ /* 0x0003e4000c10110a */
[----:B------:R-:W-:Y:S02]  /*4d60*/  ISETP.LT.AND P3, PT, R13, UR5, !P0 ;  /* 0x000000050d007c0c */ /* 0x000fe4000c761270 */
[CC--:B0-----:R-:W-:Y:S01]  /*4d70*/  IADD3 R36, P6, R41.reuse, R2.reuse, RZ ;  /* 0x0000000229247210 */ /* 0x0c1fe20007fde0ff */
[----:B------:R-:W-:Y:S01]  /*4d80*/  VIADD R13, R12, 0x6 ;  /* 0x000000060c0d7836 */ /* 0x000fe20000000000 */
[----:B------:R-:W-:Y:S01]  /*4d90*/  PRMT R43, R26, 0x7770, RZ ;  /* 0x000077701a2b7816 */ /* 0x000fe200000000ff */
[----:B------:R-:W-:Y:S01]  /*4da0*/  ULDC UR5, c[0x0][0x22c] ;  /* 0x00008b0000057ab9 */ /* 0x000fe20000000800 */
[----:B------:R-:W-:Y:S02]  /*4db0*/  LEA.HI.X.SX32 R37, R41, R3, 0x1, P6 ;  /* 0x0000000329257211 */ /* 0x000fe400030f0eff */
[----:B-1----:R-:W-:-:S04]  /*4dc0*/  IADD3 R14, P6, R40, R2, RZ ;  /* 0x00000002280e7210 */ /* 0x002fc80007fde0ff */
[C---:B------:R-:W-:Y:S01]  /*4dd0*/  LEA.HI.X.SX32 R15, R40.reuse, R3, 0x1, P6 ;  /* 0x00000003280f7211 */ /* 0x040fe200030f0eff */
[----:B------:R-:W-:Y:S01]  /*4de0*/  VIADD R40, R40, UR4 ;  /* 0x0000000428287c36 */ /* 0x000fe20008000000 */
[----:B------:R-:W-:Y:S01]  /*4df0*/  ISETP.LT.AND P2, PT, R13, UR5, !P0 ;  /* 0x000000050d007c0c */ /* 0x000fe2000c741270 */
[----:B------:R-:W-:Y:S01]  /*4e00*/  VIADD R13, R12, 0x7 ;  /* 0x000000070c0d7836 */ /* 0x000fe20000000000 */
[----:B------:R0:W-:Y:S01]  /*4e10*/  @P5 STG.E.U8 desc[UR10][R38.64], R43 ;  /* 0x0000002b26005986 */ /* 0x0001e2000c10110a */
[----:B------:R-:W-:Y:S01]  /*4e20*/  PRMT R45, R26, 0x7771, RZ ;  /* 0x000077711a2d7816 */ /* 0x000fe200000000ff */
[----:B------:R-:W-:Y:S01]  /*4e30*/  VIADD R41, R40, UR4 ;  /* 0x0000000428297c36 */ /* 0x000fe20008000000 */
[----:B------:R-:W-:Y:S02]  /*4e40*/  ULDC UR5, c[0x0][0x22c] ;  /* 0x00008b0000057ab9 */ /* 0x000fe40000000800 */
[----:B------:R-:W-:Y:S01]  /*4e50*/  ISETP.LT.AND P1, PT, R13, UR5, !P0 ;  /* 0x000000050d007c0c */ /* 0x000fe2000c721270 */
[----:B------:R-:W-:Y:S01]  /*4e60*/  VIADD R13, R12, 0x8 ;  /* 0x000000080c0d7836 */ /* 0x000fe20000000000 */
[----:B------:R1:W-:Y:S01]  /*4e70*/  @P3 STG.E.U8 desc[UR10][R36.64], R45 ;  /* 0x0000002d24003986 */ /* 0x0003e2000c10110a */
[----:B------:R-:W-:Y:S01]  /*4e80*/  ULDC UR5, c[0x0][0x22c] ;  /* 0x00008b0000057ab9 */ /* 0x000fe20000000800 */
[----:B0-----:R-:W-:-:S04]  /*4e90*/  IADD3 R38, P6, R40, R2, RZ ;  /* 0x0000000228267210 */ /* 0x001fc80007fde0ff */
[-C--:B------:R-:W-:Y:S02]  /*4ea0*/  LEA.HI.X.SX32 R39, R40, R3.reuse, 0x1, P6 ;  /* 0x0000000328277211 */ /* 0x080fe400030f0eff */
[-C--:B-1----:R-:W-:Y:S02]  /*4eb0*/  IADD3 R36, P6, R41, R2.reuse, RZ ;  /* 0x0000000229247210 */ /* 0x082fe40007fde0ff */
[----:B------:R-:W-:Y:S01]  /*4ec0*/  ISETP.LT.AND P4, PT, R13, UR5, !P0 ;  /* 0x000000050d007c0c */ /* 0x000fe2000c781270 */
[C---:B------:R-:W-:Y:S01]  /*4ed0*/  VIADD R13, R12.reuse, 0x9 ;  /* 0x000000090c0d7836 */ /* 0x040fe20000000000 */
[----:B------:R-:W-:Y:S01]  /*4ee0*/  PRMT R43, R27, 0x7770, RZ ;  /* 0x000077701b2b7816 */ /* 0x000fe200000000ff */
[----:B------:R-:W-:Y:S01]  /*4ef0*/  ULDC UR5, c[0x0][0x22c] ;  /* 0x00008b0000057ab9 */ /* 0x000fe20000000800 */
[C---:B------:R-:W-:Y:S01]  /*4f00*/  LEA.HI.X.SX32 R37, R41.reuse, R3, 0x1, P6 ;  /* 0x0000000329257211 */ /* 0x040fe200030f0eff */
[----:B------:R-:W-:Y:S01]  /*4f10*/  VIADD R41, R41, UR4 ;  /* 0x0000000429297c36 */ /* 0x000fe20008000000 */
[----:B------:R-:W-:Y:S01]  /*4f20*/  PRMT R45, R27, 0x7771, RZ ;  /* 0x000077711b2d7816 */ /* 0x000fe200000000ff */
[----:B------:R0:W-:Y:S01]  /*4f30*/  @P2 STG.E.U8 desc[UR10][R14.64], R43 ;  /* 0x0000002b0e002986 */ /* 0x0001e2000c10110a */
[----:B------:R-:W-:Y:S01]  /*4f40*/  ISETP.LT.AND P5, PT, R13, UR5, !P0 ;  /* 0x000000050d007c0c */ /* 0x000fe2000c7a1270 */
[C---:B------:R-:W-:Y:S01]  /*4f50*/  VIADD R40, R41.reuse, UR4 ;  /* 0x0000000429287c36 */ /* 0x040fe20008000000 */
[----:B------:R-:W-:Y:S01]  /*4f60*/  ULDC UR5, c[0x0][0x22c] ;  /* 0x00008b0000057ab9 */ /* 0x000fe20000000800 */
[----:B------:R-:W-:Y:S01]  /*4f70*/  VIADD R13, R12, 0xa ;  /* 0x0000000a0c0d7836 */ /* 0x000fe20000000000 */
[----:B------:R1:W-:Y:S01]  /*4f80*/  @P1 STG.E.U8 desc[UR10][R38.64], R45 ;  /* 0x0000002d26001986 */ /* 0x0003e2000c10110a */
[----:B0-----:R-:W-:-:S03]  /*4f90*/  IADD3 R14, P6, R41, R2, RZ ;  /* 0x00000002290e7210 */ /* 0x001fc60007fde0ff */
[----:B------:R-:W-:Y:S02]  /*4fa0*/  ISETP.LT.AND P3, PT, R13, UR5, !P0 ;  /* 0x000000050d007c0c */ /* 0x000fe4000c761270 */
[-C--:B------:R-:W-:Y:S01]  /*4fb0*/  LEA.HI.X.SX32 R15, R41, R3.reuse, 0x1, P6 ;  /* 0x00000003290f7211 */ /* 0x080fe200030f0eff */
[----:B------:R-:W-:Y:S01]  /*4fc0*/  VIADD R13, R12, 0xb ;  /* 0x0000000b0c0d7836 */ /* 0x000fe20000000000 */
[----:B-1----:R-:W-:Y:S01]  /*4fd0*/  IADD3 R38, P6, R40, R2, RZ ;  /* 0x0000000228267210 */ /* 0x002fe20007fde0ff */
[----:B------:R-:W-:Y:S01]  /*4fe0*/  ULDC UR5, c[0x0][0x22c] ;  /* 0x00008b0000057ab9 */ /* 0x000fe20000000800 */
[----:B------:R-:W-:Y:S02]  /*4ff0*/  PRMT R43, R24, 0x7772, RZ ;  /* 0x00007772182b7816 */ /* 0x000fe400000000ff */
[C---:B------:R-:W-:Y:S01]  /*5000*/  LEA.HI.X.SX32 R39, R40.reuse, R3, 0x1, P6 ;  /* 0x0000000328277211 */ /* 0x040fe200030f0eff */
[----:B------:R-:W-:Y:S01]  /*5010*/  VIADD R40, R40, UR4 ;  /* 0x0000000428287c36 */ /* 0x000fe20008000000 */
[----:B------:R-:W-:Y:S01]  /*5020*/  ISETP.LT.AND P2, PT, R13, UR5, !P0 ;  /* 0x000000050d007c0c */ /* 0x000fe2000c741270 */
[----:B------:R-:W-:Y:S01]  /*5030*/  VIADD R13, R12, 0xc ;  /* 0x0000000c0c0d7836 */ /* 0x000fe20000000000 */
[----:B------:R-:W-:Y:S01]  /*5040*/  PRMT R41, R24, 0x7773, RZ ;  /* 0x0000777318297816 */ /* 0x000fe200000000ff */
[----:B------:R0:W-:Y:S01]  /*5050*/  @P4 STG.E.U8 desc[UR10][R36.64], R43 ;  /* 0x0000002b24004986 */ /* 0x0001e2000c10110a */
[----:B------:R-:W-:Y:S01]  /*5060*/  VIADD R24, R40, UR4 ;  /* 0x0000000428187c36 */ /* 0x000fe20008000000 */
[----:B------:R-:W-:-:S02]  /*5070*/  ULDC UR5, c[0x0][0x22c] ;  /* 0x00008b0000057ab9 */ /* 0x000fc40000000800 */
[----:B------:R-:W-:Y:S01]  /*5080*/  ISETP.LT.AND P1, PT, R13, UR5, !P0 ;  /* 0x000000050d007c0c */ /* 0x000fe2000c721270 */
[----:B------:R1:W-:Y:S01]  /*5090*/  @P5 STG.E.U8 desc[UR10][R14.64], R41 ;  /* 0x000000290e005986 */ /* 0x0003e2000c10110a */
[----:B------:R-:W-:Y:S01]  /*50a0*/  VIADD R13, R12, 0xd ;  /* 0x0000000d0c0d7836 */ /* 0x000fe20000000000 */
[----:B------:R-:W-:Y:S01]  /*50b0*/  ULDC UR5, c[0x0][0x22c] ;  /* 0x00008b0000057ab9 */ /* 0x000fe20000000800 */
[CC--:B0-----:R-:W-:Y:S02]  /*50c0*/  IADD3 R36, P6, R40.reuse, R2.reuse, RZ ;  /* 0x0000000228247210 */ /* 0x0c1fe40007fde0ff */
[C---:B------:R-:W-:Y:S02]  /*50d0*/  PRMT R43, R25.reuse, 0x7772, RZ ;  /* 0x00007772192b7816 */ /* 0x040fe400000000ff */
[-C--:B------:R-:W-:Y:S02]  /*50e0*/  LEA.HI.X.SX32 R37, R40, R3.reuse, 0x1, P6 ;  /* 0x0000000328257211 */ /* 0x080fe400030f0eff */
[----:B-1----:R-:W-:Y:S01]  /*50f0*/  PRMT R41, R25, 0x7773, RZ ;  /* 0x0000777319297816 */ /* 0x002fe200000000ff */
[C---:B------:R-:W-:Y:S01]  /*5100*/  VIADD R25, R24.reuse, UR4 ;  /* 0x0000000418197c36 */ /* 0x040fe20008000000 */
[-C--:B------:R-:W-:Y:S01]  /*5110*/  IADD3 R14, P6, R24, R2.reuse, RZ ;  /* 0x00000002180e7210 */ /* 0x080fe20007fde0ff */
[----:B------:R0:W-:Y:S01]  /*5120*/  @P3 STG.E.U8 desc[UR10][R38.64], R43 ;  /* 0x0000002b26003986 */ /* 0x0001e2000c10110a */
[----:B------:R-:W-:Y:S01]  /*5130*/  ISETP.LT.AND P4, PT, R13, UR5, !P0 ;  /* 0x000000050d007c0c */ /* 0x000fe2000c781270 */
[----:B------:R-:W-:Y:S01]  /*5140*/  VIADD R13, R12, 0xe ;  /* 0x0000000e0c0d7836 */ /* 0x000fe20000000000 */
[-C--:B------:R-:W-:Y:S01]  /*5150*/  LEA.HI.X.SX32 R15, R24, R3.reuse, 0x1, P6 ;  /* 0x00000003180f7211 */ /* 0x080fe200030f0eff */
[----:B------:R-:W-:Y:S01]  /*5160*/  ULDC UR5, c[0x0][0x22c] ;  /* 0x00008b0000057ab9 */ /* 0x000fe20000000800 */
[----:B------:R-:W-:Y:S01]  /*5170*/  IADD3 R24, P6, R25, R2, RZ ;  /* 0x0000000219187210 */ /* 0x000fe20007fde0ff */
[----:B------:R1:W-:Y:S01]  /*5180*/  @P2 STG.E.U8 desc[UR10][R36.64], R41 ;  /* 0x0000002924002986 */ /* 0x0003e2000c10110a */
[----:B------:R-:W-:Y:S01]  /*5190*/  ISETP.LT.AND P5, PT, R13, UR5, !P0 ;  /* 0x000000050d007c0c */ /* 0x000fe2000c7a1270 */
[C---:B0-----:R-:W-:Y:S01]  /*51a0*/  VIADD R38, R25.reuse, UR4 ;  /* 0x0000000419267c36 */ /* 0x041fe20008000000 */
[----:B------:R-:W-:Y:S01]  /*51b0*/  LEA.HI.X.SX32 R25, R25, R3, 0x1, P6 ;  /* 0x0000000319197211 */ /* 0x000fe200030f0eff */
[----:B------:R-:W-:Y:S01]  /*51c0*/  VIADD R13, R12, 0xf ;  /* 0x0000000f0c0d7836 */ /* 0x000fe20000000000 */
[----:B------:R-:W-:-:S02]  /*51d0*/  ULDC UR5, c[0x0][0x22c] ;  /* 0x00008b0000057ab9 */ /* 0x000fc40000000800 */
[-C--:B-1----:R-:W-:Y:S02]  /*51e0*/  IADD3 R36, P6, R38, R2.reuse, RZ ;  /* 0x0000000226247210 */ /* 0x082fe40007fde0ff */
[----:B------:R-:W-:Y:S02]  /*51f0*/  PRMT R39, R26, 0x7772, RZ ;  /* 0x000077721a277816 */ /* 0x000fe400000000ff */
[C---:B------:R-:W-:Y:S01]  /*5200*/  LEA.HI.X.SX32 R37, R38.reuse, R3, 0x1, P6 ;  /* 0x0000000326257211 */ /* 0x040fe200030f0eff */
[----:B------:R-:W-:Y:S01]  /*5210*/  VIADD R38, R38, UR4 ;  /* 0x0000000426267c36 */ /* 0x000fe20008000000 */
[----:B------:R-:W-:Y:S01]  /*5220*/  ISETP.LT.AND P3, PT, R13, UR5, !P0 ;  /* 0x000000050d007c0c */ /* 0x000fe2000c761270 */
[----:B------:R-:W-:Y:S01]  /*5230*/  VIADD R13, R12, 0x10 ;  /* 0x000000100c0d7836 */ /* 0x000fe20000000000 */
[----:B------:R0:W-:Y:S01]  /*5240*/  @P1 STG.E.U8 desc[UR10][R14.64], R39 ;  /* 0x000000270e001986 */ /* 0x0001e2000c10110a */
[----:B------:R-:W-:Y:S01]  /*5250*/  PRMT R43, R26, 0x7773, RZ ;  /* 0x000077731a2b7816 */ /* 0x000fe200000000ff */
[----:B------:R-:W-:Y:S01]  /*5260*/  ULDC UR5, c[0x0][0x22c] ;  /* 0x00008b0000057ab9 */ /* 0x000fe20000000800 */
[----:B------:R-:W-:Y:S01]  /*5270*/  VIADD R26, R38, UR4 ;  /* 0x00000004261a7c36 */ /* 0x000fe20008000000 */
[----:B------:R-:W-:Y:S01]  /*5280*/  ISETP.LT.AND P2, PT, R13, UR5, !P0 ;  /* 0x000000050d007c0c */ /* 0x000fe2000c741270 */
[----:B------:R-:W-:Y:S01]  /*5290*/  VIADD R13, R12, 0x11 ;  /* 0x000000110c0d7836 */ /* 0x000fe20000000000 */
[----:B------:R-:W-:Y:S01]  /*52a0*/  PRMT R41, R27, 0x7772, RZ ;  /* 0x000077721b297816 */ /* 0x000fe200000000ff */
[----:B------:R1:W-:Y:S01]  /*52b0*/  @P4 STG.E.U8 desc[UR10][R24.64], R43 ;  /* 0x0000002b18004986 */ /* 0x0003e2000c10110a */
[----:B------:R-:W-:Y:S01]  /*52c0*/  ULDC UR5, c[0x0][0x22c] ;  /* 0x00008b0000057ab9 */ /* 0x000fe20000000800 */
[----:B0-----:R-:W-:-:S02]  /*52d0*/  IADD3 R14, P6, R38, R2, RZ ;  /* 0x00000002260e7210 */ /* 0x001fc40007fde0ff */
[----:B------:R-:W-:Y:S01]  /*52e0*/  PRMT R39, R27, 0x7773, RZ ;  /* 0x000077731b277816 */ /* 0x000fe200000000ff */
[----:B------:R-:W-:Y:S01]  /*52f0*/  VIADD R27, R26, UR4 ;  /* 0x000000041a1b7c36 */ /* 0x000fe20008000000 */
[-C--:B------:R-:W-:Y:S02]  /*5300*/  LEA.HI.X.SX32 R15, R38, R3.reuse, 0x1, P6 ;  /* 0x00000003260f7211 */ /* 0x080fe400030f0eff */
[-C--:B-1----:R-:W-:Y:S01]  /*5310*/  IADD3 R24, P6, R26, R2.reuse, RZ ;  /* 0x000000021a187210 */ /* 0x082fe20007fde0ff */
        /* <DEDUP_REMOVED lines=12> */
[----:B-1----:R-:W-:Y:S02]  /*53e0*/  IADD3 R14, P6, R36, R2, RZ ;  /* 0x00000002240e7210 */ /* 0x002fe40007fde0ff */
[----:B------:R-:W-:Y:S02]  /*53f0*/  PRMT R37, R8, 0x7770, RZ ;  /* 0x0000777008257816 */ /* 0x000fe400000000ff */
[C---:B------:R-:W-:Y:S01]  /*5400*/  LEA.HI.X.SX32 R15, R36.reuse, R3, 0x1, P6 ;  /* 0x00000003240f7211 */ /* 0x040fe200030f0eff */
[----:B------:R-:W-:Y:S01]  /*5410*/  VIADD R36, R36, UR4 ;  /* 0x0000000424247c36 */ /* 0x000fe20008000000 */
[----:B------:R-:W-:Y:S01]  /*5420*/  ISETP.LT.AND P5, PT, R13, UR5, !P0 ;  /* 0x000000050d007c0c */ /* 0x000fe2000c7a1270 */
[----:B------:R-:W-:Y:S01]  /*5430*/  VIADD R13, R12, 0x14 ;  /* 0x000000140c0d7836 */ /* 0x000fe20000000000 */
[----:B------:R-:W-:Y:S01]  /*5440*/  ULDC UR5, c[0x0][0x22c] ;  /* 0x00008b0000057ab9 */ /* 0x000fe20000000800 */
[----:B------:R0:W-:Y:S01]  /*5450*/  @P2 STG.E.U8 desc[UR10][R24.64], R37 ;  /* 0x0000002518002986 */ /* 0x0001e2000c10110a */
[----:B------:R-:W-:-:S02]  /*5460*/  PRMT R39, R8, 0x7771, RZ ;  /* 0x0000777108277816 */ /* 0x000fc400000000ff */
[----:B------:R-:W-:Y:S01]  /*5470*/  ISETP.LT.AND P3, PT, R13, UR5, !P0 ;  /* 0x000000050d007c0c */ /* 0x000fe2000c761270 */
[----:B------:R-:W-:Y:S01]  /*5480*/  VIADD R13, R12, 0x15 ;  /* 0x000000150c0d7836 */ /* 0x000fe20000000000 */
[----:B------:R-:W-:Y:S01]  /*5490*/  ULDC UR5, c[0x0][0x22c] ;  /* 0x00008b0000057ab9 */ /* 0x000fe20000000800 */
[----:B------:R1:W-:Y:S01]  /*54a0*/  @P1 STG.E.U8 desc[UR10][R26.64], R39 ;  /* 0x000000271a001986 */ /* 0x0003e2000c10110a */
[C---:B0-----:R-:W-:Y:S01]  /*54b0*/  IADD3 R24, P6, R36.reuse, R2, RZ ;  /* 0x0000000224187210 */ /* 0x041fe20007fde0ff */
[----:B------:R-:W-:-:S03]  /*54c0*/  VIADD R37, R36, UR4 ;  /* 0x0000000424257c36 */ /* 0x000fc60008000000 */
[-C--:B------:R-:W-:Y:S02]  /*54d0*/  LEA.HI.X.SX32 R25, R36, R3.reuse, 0x1, P6 ;  /* 0x0000000324197211 */ /* 0x080fe400030f0eff */
[----:B-1----:R-:W-:Y:S02]  /*54e0*/  IADD3 R26, P6, R37, R2, RZ ;  /* 0x00000002251a7210 */ /* 0x002fe40007fde0ff */
[----:B------:R-:W-:Y:S01]  /*54f0*/  ISETP.LT.AND P2, PT, R13, UR5, !P0 ;  /* 0x000000050d007c0c */ /* 0x000fe2000c741270 */
[C---:B------:R-:W-:Y:S01]  /*5500*/  VIADD R13, R12.reuse, 0x16 ;  /* 0x000000160c0d7836 */ /* 0x040fe20000000000 */
[----:B------:R-:W-:Y:S01]  /*5510*/  PRMT R41, R9, 0x7770, RZ ;  /* 0x0000777009297816 */ /* 0x000fe200000000ff */
[----:B------:R-:W-:Y:S01]  /*5520*/  ULDC UR5, c[0x0][0x22c] ;  /* 0x00008b0000057ab9 */ /* 0x000fe20000000800 */
[C---:B------:R-:W-:Y:S01]  /*5530*/  LEA.HI.X.SX32 R27, R37.reuse, R3, 0x1, P6 ;  /* 0x00000003251b7211 */ /* 0x040fe200030f0eff */
[----:B------:R-:W-:Y:S01]  /*5540*/  VIADD R37, R37, UR4 ;  /* 0x0000000425257c36 */ /* 0x000fe20008000000 */
[----:B------:R-:W-:Y:S01]  /*5550*/  ISETP.LT.AND P1, PT, R13, UR5, !P0 ;  /* 0x000000050d007c0c */ /* 0x000fe2000c721270 */
[----:B------:R0:W-:Y:S01]  /*5560*/  @P4 STG.E.U8 desc[UR10][R14.64], R41 ;  /* 0x000000290e004986 */ /* 0x0001e2000c10110a */
[----:B------:R-:W-:Y:S01]  /*5570*/  VIADD R13, R12, 0x17 ;  /* 0x000000170c0d7836 */ /* 0x000fe20000000000 */
[----:B------:R-:W-:Y:S01]  /*5580*/  PRMT R39, R9, 0x7771, RZ ;  /* 0x0000777109277816 */ /* 0x000fe200000000ff */
[----:B------:R-:W-:Y:S01]  /*5590*/  VIADD R36, R37, UR4 ;  /* 0x0000000425247c36 */ /* 0x000fe20008000000 */
[----:B------:R-:W-:-:S02]  /*55a0*/  ULDC UR5, c[0x0][0x22c] ;  /* 0x00008b0000057ab9 */ /* 0x000fc40000000800 */
[----:B------:R-:W-:Y:S01]  /*55b0*/  ISETP.LT.AND P4, PT, R13, UR5, !P0 ;  /* 0x000000050d007c0c */ /* 0x000fe2000c781270 */
[----:B------:R1:W-:Y:S01]  /*55c0*/  @P5 STG.E.U8 desc[UR10][R24.64], R39 ;  /* 0x0000002718005986 */ /* 0x0003e2000c10110a */
[CC--:B0-----:R-:W-:Y:S01]  /*55d0*/  IADD3 R14, P6, R37.reuse, R2.reuse, RZ ;  /* 0x00000002250e7210 */ /* 0x0c1fe20007fde0ff */
[----:B------:R-:W-:Y:S01]  /*55e0*/  VIADD R13, R12, 0x18 ;  /* 0x000000180c0d7836 */ /* 0x000fe20000000000 */
[----:B------:R-:W-:Y:S02]  /*55f0*/  ULDC UR5, c[0x0][0x22c] ;  /* 0x00008b0000057ab9 */ /* 0x000fe40000000800 */
[----:B------:R-:W-:Y:S02]  /*5600*/  LEA.HI.X.SX32 R15, R37, R3, 0x1, P6 ;  /* 0x00000003250f7211 */ /* 0x000fe400030f0eff */
[----:B-1----:R-:W-:Y:S02]  /*5610*/  IADD3 R24, P6, R36, R2, RZ ;  /* 0x0000000224187210 */ /* 0x002fe40007fde0ff */
[----:B------:R-:W-:-:S02]  /*5620*/  PRMT R41, R10, 0x7770, RZ ;  /* 0x000077700a297816 */ /* 0x000fc400000000ff */
[C---:B------:R-:W-:Y:S01]  /*5630*/  LEA.HI.X.SX32 R25, R36.reuse, R3, 0x1, P6 ;  /* 0x0000000324197211 */ /* 0x040fe200030f0eff */
[----:B------:R-:W-:Y:S01]  /*5640*/  VIADD R36, R36, UR4 ;  /* 0x0000000424247c36 */ /* 0x000fe20008000000 */
[----:B------:R-:W-:Y:S01]  /*5650*/  ISETP.LT.AND P5, PT, R13, UR5, !P0 ;  /* 0x000000050d007c0c */ /* 0x000fe2000c7a1270 */
[----:B------:R-:W-:Y:S01]  /*5660*/  VIADD R13, R12, 0x19 ;  /* 0x000000190c0d7836 */ /* 0x000fe20000000000 */
[----:B------:R0:W-:Y:S01]  /*5670*/  @P3 STG.E.U8 desc[UR10][R26.64], R41 ;  /* 0x000000291a003986 */ /* 0x0001e2000c10110a */
[----:B------:R-:W-:Y:S01]  /*5680*/  ULDC UR5, c[0x0][0x22c] ;  /* 0x00008b0000057ab9 */ /* 0x000fe20000000800 */
[----:B------:R-:W-:Y:S01]  /*5690*/  PRMT R39, R10, 0x7771, RZ ;  /* 0x000077710a277816 */ /* 0x000fe200000000ff */
[----:B------:R-:W-:Y:S01]  /*56a0*/  VIADD R37, R36, UR4 ;  /* 0x0000000424257c36 */ /* 0x000fe20008000000 */
[----:B------:R-:W-:Y:S01]  /*56b0*/  ISETP.LT.AND P3, PT, R13, UR5, !P0 ;  /* 0x000000050d007c0c */ /* 0x000fe2000c761270 */
[----:B------:R-:W-:Y:S01]  /*56c0*/  VIADD R13, R12, 0x1a ;  /* 0x0000001a0c0d7836 */ /* 0x000fe20000000000 */
[----:B------:R-:W-:Y:S01]  /*56d0*/  ULDC UR5, c[0x0][0x22c] ;  /* 0x00008b0000057ab9 */ /* 0x000fe20000000800 */
[----:B------:R1:W-:Y:S01]  /*56e0*/  @P2 STG.E.U8 desc[UR10][R14.64], R39 ;  /* 0x000000270e002986 */ /* 0x0003e2000c10110a */
[----:B0-----:R-:W-:-:S04]  /*56f0*/  IADD3 R26, P6, R36, R2, RZ ;  /* 0x00000002241a7210 */ /* 0x001fc80007fde0ff */
[-C--:B------:R-:W-:Y:S02]  /*5700*/  LEA.HI.X.SX32 R27, R36, R3.reuse, 0x1, P6 ;  /* 0x00000003241b7211 */ /* 0x080fe400030f0eff */
[----:B-1----:R-:W-:Y:S02]  /*5710*/  IADD3 R14, P6, R37, R2, RZ ;  /* 0x00000002250e7210 */ /* 0x002fe40007fde0ff */
[----:B------:R-:W-:Y:S02]  /*5720*/  PRMT R41, R11, 0x7770, RZ ;  /* 0x000077700b297816 */ /* 0x000fe400000000ff */
[----:B------:R-:W-:Y:S01]  /*5730*/  ISETP.LT.AND P2, PT, R13, UR5, !P0 ;  /* 0x000000050d007c0c */ /* 0x000fe2000c741270 */
[C---:B------:R-:W-:Y:S01]  /*5740*/  VIADD R13, R12.reuse, 0x1b ;  /* 0x0000001b0c0d7836 */ /* 0x040fe20000000000 */
[C---:B------:R-:W-:Y:S01]  /*5750*/  LEA.HI.X.SX32 R15, R37.reuse, R3, 0x1, P6 ;  /* 0x00000003250f7211 */ /* 0x040fe200030f0eff */
[----:B------:R-:W-:Y:S01]  /*5760*/  VIADD R37, R37, UR4 ;  /* 0x0000000425257c36 */ /* 0x000fe20008000000 */
[----:B------:R-:W-:Y:S01]  /*5770*/  ULDC UR5, c[0x0][0x22c] ;  /* 0x00008b0000057ab9 */ /* 0x000fe20000000800 */
[----:B------:R0:W-:Y:S01]  /*5780*/  @P1 STG.E.U8 desc[UR10][R24.64], R41 ;  /* 0x0000002918001986 */ /* 0x0001e2000c10110a */
[----:B------:R-:W-:Y:S01]  /*5790*/  ISETP.LT.AND P1, PT, R13, UR5, !P0 ;  /* 0x000000050d007c0c */ /* 0x000fe2000c721270 */
[----:B------:R-:W-:Y:S01]  /*57a0*/  VIADD R13, R12, 0x1c ;  /* 0x0000001c0c0d7836 */ /* 0x000fe20000000000 */
[----:B------:R-:W-:Y:S01]  /*57b0*/  PRMT R39, R11, 0x7771, RZ ;  /* 0x000077710b277816 */ /* 0x000fe200000000ff */
[----:B------:R-:W-:Y:S01]  /*57c0*/  VIADD R36, R37, UR4 ;  /* 0x0000000425247c36 */ /* 0x000fe20008000000 */
[----:B------:R-:W-:-:S03]  /*57d0*/  ULDC UR5, c[0x0][0x22c] ;  /* 0x00008b0000057ab9 */ /* 0x000fc60000000800 */
[----:B------:R1:W-:Y:S01]  /*57e0*/  @P4 STG.E.U8 desc[UR10][R26.64], R39 ;  /* 0x000000271a004986 */ /* 0x0003e2000c10110a */
[-C--:B0-----:R-:W-:Y:S02]  /*57f0*/  IADD3 R24, P6, R37, R2.reuse, RZ ;  /* 0x0000000225187210 */ /* 0x081fe40007fde0ff */
[----:B------:R-:W-:Y:S02]  /*5800*/  PRMT R41, R8, 0x7772, RZ ;  /* 0x0000777208297816 */ /* 0x000fe400000000ff */
[----:B------:R-:W-:Y:S01]  /*5810*/  ISETP.LT.AND P4, PT, R13, UR5, !P0 ;  /* 0x000000050d007c0c */ /* 0x000fe2000c781270 */
[----:B------:R-:W-:Y:S01]  /*5820*/  VIADD R13, R12, 0x1d ;  /* 0x0000001d0c0d7836 */ /* 0x000fe20000000000 */
[----:B------:R-:W-:Y:S01]  /*5830*/  LEA.HI.X.SX32 R25, R37, R3, 0x1, P6 ;  /* 0x0000000325197211 */ /* 0x000fe200030f0eff */
[----:B------:R-:W-:Y:S01]  /*5840*/  ULDC UR5, c[0x0][0x22c] ;  /* 0x00008b0000057ab9 */ /* 0x000fe20000000800 */
[----:B-1----:R-:W-:Y:S01]  /*5850*/  IADD3 R26, P6, R36, R2, RZ ;  /* 0x00000002241a7210 */ /* 0x002fe20007fde0ff */
[----:B------:R0:W-:Y:S01]  /*5860*/  @P5 STG.E.U8 desc[UR10][R14.64], R41 ;  /* 0x000000290e005986 */ /* 0x0001e2000c10110a */
[----:B------:R-:W-:-:S02]  /*5870*/  ISETP.LT.AND P5, PT, R13, UR5, !P0 ;  /* 0x000000050d007c0c */ /* 0x000fc4000c7a1270 */
[C---:B------:R-:W-:Y:S01]  /*5880*/  LEA.HI.X.SX32 R27, R36.reuse, R3, 0x1, P6 ;  /* 0x00000003241b7211 */ /* 0x040fe200030f0eff */
[----:B------:R-:W-:Y:S01]  /*5890*/  VIADD R36, R36, UR4 ;  /* 0x0000000424247c36 */ /* 0x000fe20008000000 */
[----:B------:R-:W-:Y:S01]  /*58a0*/  PRMT R39, R8, 0x7773, RZ ;  /* 0x0000777308277816 */ /* 0x000fe200000000ff */
[C---:B------:R-:W-:Y:S01]  /*58b0*/  VIADD R13, R12.reuse, 0x1e ;  /* 0x0000001e0c0d7836 */ /* 0x040fe20000000000 */
[----:B------:R-:W-:Y:S01]  /*58c0*/  ULDC UR5, c[0x0][0x22c] ;  /* 0x00008b0000057ab9 */ /* 0x000fe20000000800 */
[----:B------:R-:W-:Y:S02]  /*58d0*/  VIADD R8, R12, 0x1f ;  /* 0x0000001f0c087836 */ /* 0x000fe40000000000 */
[----:B------:R1:W-:Y:S01]  /*58e0*/  @P3 STG.E.U8 desc[UR10][R24.64], R39 ;  /* 0x0000002718003986 */ /* 0x0003e2000c10110a */
[----:B0-----:R-:W-:Y:S01]  /*58f0*/  PRMT R41, R9, 0x7772, RZ ;  /* 0x0000777209297816 */ /* 0x001fe200000000ff */
[C---:B------:R-:W-:Y:S01]  /*5900*/  VIADD R37, R36.reuse, UR4 ;  /* 0x0000000424257c36 */ /* 0x040fe20008000000 */
[----:B------:R-:W-:-:S02]  /*5910*/  IADD3 R14, P6, R36, R2, RZ ;  /* 0x00000002240e7210 */ /* 0x000fc40007fde0ff */
[----:B------:R-:W-:Y:S01]  /*5920*/  ISETP.LT.AND P3, PT, R13, UR5, !P0 ;  /* 0x000000050d007c0c */ /* 0x000fe2000c761270 */
[----:B------:R-:W-:Y:S01]  /*5930*/  ULDC UR5, c[0x0][0x22c] ;  /* 0x00008b0000057ab9 */ /* 0x000fe20000000800 */
[----:B------:R0:W-:Y:S01]  /*5940*/  @P2 STG.E.U8 desc[UR10][R26.64], R41 ;  /* 0x000000291a002986 */ /* 0x0001e2000c10110a */
[----:B------:R-:W-:Y:S02]  /*5950*/  ISETP.LT.AND P2, PT, R8, UR5, !P0 ;  /* 0x0000000508007c0c */ /* 0x000fe4000c741270 */
[----:B------:R-:W-:Y:S02]  /*5960*/  LEA.HI.X.SX32 R15, R36, R3, 0x1, P6 ;  /* 0x00000003240f7211 */ /* 0x000fe400030f0eff */
[----:B-1----:R-:W-:Y:S01]  /*5970*/  PRMT R39, R9, 0x7773, RZ ;  /* 0x0000777309277816 */ /* 0x002fe200000000ff */
[----:B------:R-:W-:Y:S01]  /*5980*/  VIADD R13, R12, 0x20 ;  /* 0x000000200c0d7836 */ /* 0x000fe20000000000 */
[----:B------:R-:W-:Y:S01]  /*5990*/  IADD3 R8, P6, R37, R2, RZ ;  /* 0x0000000225087210 */ /* 0x000fe20007fde0ff */
[----:B------:R-:W-:-:S03]  /*59a0*/  ULDC UR5, c[0x0][0x22c] ;  /* 0x00008b0000057ab9 */ /* 0x000fc60000000800 */
[CC--:B------:R-:W-:Y:S01]  /*59b0*/  LEA.HI.X.SX32 R9, R37.reuse, R3.reuse, 0x1, P6 ;  /* 0x0000000325097211 */ /* 0x0c0fe200030f0eff */
[----:B------:R-:W-:Y:S01]  /*59c0*/  VIADD R37, R37, UR4 ;  /* 0x0000000425257c36 */ /* 0x000fe20008000000 */
[----:B------:R1:W-:Y:S03]  /*59d0*/  @P1 STG.E.U8 desc[UR10][R14.64], R39 ;  /* 0x000000270e001986 */ /* 0x0003e6000c10110a */
[C---:B0-----:R-:W-:Y:S01]  /*59e0*/  VIADD R26, R37.reuse, UR4 ;  /* 0x00000004251a7c36 */ /* 0x041fe20008000000 */
[-C--:B------:R-:W-:Y:S02]  /*59f0*/  IADD3 R24, P6, R37, R2.reuse, RZ ;  /* 0x0000000225187210 */ /* 0x080fe40007fde0ff */
[----:B------:R-:W-:Y:S02]  /*5a00*/  PRMT R27, R10, 0x7772, RZ ;  /* 0x000077720a1b7816 */ /* 0x000fe400000000ff */
[----:B------:R-:W-:Y:S01]  /*5a10*/  ISETP.LT.AND P1, PT, R13, UR5, !P0 ;  /* 0x000000050d007c0c */ /* 0x000fe2000c721270 */
[----:B------:R-:W-:Y:S01]  /*5a20*/  VIADD R13, R12, 0x21 ;  /* 0x000000210c0d7836 */ /* 0x000fe20000000000 */
[-C--:B------:R-:W-:Y:S01]  /*5a30*/  LEA.HI.X.SX32 R25, R37, R3.reuse, 0x1, P6 ;  /* 0x0000000325197211 */ /* 0x080fe200030f0eff */
[----:B------:R-:W-:Y:S01]  /*5a40*/  ULDC UR5, c[0x0][0x22c] ;  /* 0x00008b0000057ab9 */ /* 0x000fe20000000800 */
[-C--:B-1----:R-:W-:Y:S01]  /*5a50*/  IADD3 R14, P6, R26, R2.reuse, RZ ;  /* 0x000000021a0e7210 */ /* 0x082fe20007fde0ff */
[----:B------:R0:W-:Y:S01]  /*5a60*/  @P4 STG.E.U8 desc[UR10][R8.64], R27 ;  /* 0x0000001b08004986 */ /* 0x0001e2000c10110a */
[----:B------:R-:W-:Y:S01]  /*5a70*/  ISETP.LT.AND P4, PT, R13, UR5, !P0 ;  /* 0x000000050d007c0c */ /* 0x000fe2000c781270 */
[----:B------:R-:W-:Y:S01]  /*5a80*/  VIADD R13, R12, 0x22 ;  /* 0x000000220c0d7836 */ /* 0x000fe20000000000 */
[----:B------:R-:W-:Y:S01]  /*5a90*/  PRMT R41, R10, 0x7773, RZ ;  /* 0x000077730a297816 */ /* 0x000fe200000000ff */
[----:B------:R-:W-:Y:S01]  /*5aa0*/  ULDC UR5, c[0x0][0x22c] ;  /* 0x00008b0000057ab9 */ /* 0x000fe20000000800 */
[C---:B------:R-:W-:Y:S01]  /*5ab0*/  LEA.HI.X.SX32 R15, R26.reuse, R3, 0x1, P6 ;  /* 0x000000031a0f7211 */ /* 0x040fe200030f0eff */
[----:B------:R-:W-:Y:S01]  /*5ac0*/  VIADD R26, R26, UR4 ;  /* 0x000000041a1a7c36 */ /* 0x000fe20008000000 */
[----:B------:R-:W-:Y:S01]  /*5ad0*/  PRMT R39, R11, 0x7772, RZ ;  /* 0x000077720b277816 */ /* 0x000fe200000000ff */
[----:B------:R1:W-:Y:S01]  /*5ae0*/  @P5 STG.E.U8 desc[UR10][R24.64], R41 ;  /* 0x0000002918005986 */ /* 0x0003e2000c10110a */
[----:B------:R-:W-:Y:S01]  /*5af0*/  ISETP.LT.AND P5, PT, R13, UR5, !P0 ;  /* 0x000000050d007c0c */ /* 0x000fe2000c7a1270 */
[----:B------:R-:W-:Y:S01]  /*5b00*/  ULDC UR5, c[0x0][0x22c] ;  /* 0x00008b0000057ab9 */ /* 0x000fe20000000800 */
[----:B0-----:R-:W-:Y:S01]  /*5b10*/  VIADD R9, R12, 0x23 ;  /* 0x000000230c097836 */ /* 0x001fe20000000000 */
[C---:B------:R-:W-:Y:S01]  /*5b20*/  IADD3 R8, P6, R26.reuse, R2, RZ ;  /* 0x000000021a087210 */ /* 0x040fe20007fde0ff */
[----:B------:R-:W-:Y:S01]  /*5b30*/  VIADD R27, R26, UR4 ;  /* 0x000000041a1b7c36 */ /* 0x000fe20008000000 */
[----:B------:R0:W-:Y:S02]  /*5b40*/  @P3 STG.E.U8 desc[UR10][R14.64], R39 ;  /* 0x000000270e003986 */ /* 0x0001e4000c10110a */
[----:B------:R-:W-:-:S02]  /*5b50*/  ISETP.LT.AND P3, PT, R9, UR5, !P0 ;  /* 0x0000000509007c0c */ /* 0x000fc4000c761270 */
[----:B------:R-:W-:Y:S01]  /*5b60*/  PRMT R37, R11, 0x7773, RZ ;  /* 0x000077730b257816 */ /* 0x000fe200000000ff */
[----:B------:R-:W-:Y:S01]  /*5b70*/  VIADD R13, R12, 0x24 ;  /* 0x000000240c0d7836 */ /* 0x000fe20000000000 */
[----:B------:R-:W-:Y:S01]  /*5b80*/  LEA.HI.X.SX32 R9, R26, R3, 0x1, P6 ;  /* 0x000000031a097211 */ /* 0x000fe200030f0eff */
[----:B------:R-:W-:Y:S01]  /*5b90*/  ULDC UR5, c[0x0][0x22c] ;  /* 0x00008b0000057ab9 */ /* 0x000fe20000000800 */
[----:B------:R-:W-:-:S04]  /*5ba0*/  IADD3 R10, P6, R27, R2, RZ ;  /* 0x000000021b0a7210 */ /* 0x000fc80007fde0ff */
[CC--:B------:R-:W-:Y:S01]  /*5bb0*/  LEA.HI.X.SX32 R11, R27.reuse, R3.reuse, 0x1, P6 ;  /* 0x000000031b0b7211 */ /* 0x0c0fe200030f0eff */
[----:B------:R-:W-:Y:S01]  /*5bc0*/  VIADD R27, R27, UR4 ;  /* 0x000000041b1b7c36 */ /* 0x000fe20008000000 */
[----:B------:R2:W-:Y:S03]  /*5bd0*/  @P2 STG.E.U8 desc[UR10][R8.64], R37 ;  /* 0x0000002508002986 */ /* 0x0005e6000c10110a */
[C---:B-1----:R-:W-:Y:S01]  /*5be0*/  VIADD R24, R27.reuse, UR4 ;  /* 0x000000041b187c36 */ /* 0x042fe20008000000 */
[-C--:B0-----:R-:W-:Y:S02]  /*5bf0*/  IADD3 R14, P6, R27, R2.reuse, RZ ;  /* 0x000000021b0e7210 */ /* 0x081fe40007fde0ff */
[----:B----4-:R-:W-:Y:S02]  /*5c00*/  PRMT R25, R28, 0x7770, RZ ;  /* 0x000077701c197816 */ /* 0x010fe400000000ff */
[----:B------:R-:W-:Y:S01]  /*5c10*/  ISETP.LT.AND P2, PT, R13, UR5, !P0 ;  /* 0x000000050d007c0c */ /* 0x000fe2000c741270 */
[----:B------:R-:W-:Y:S01]  /*5c20*/  VIADD R13, R12, 0x25 ;  /* 0x000000250c0d7836 */ /* 0x000fe20000000000 */
[-C--:B------:R-:W-:Y:S01]  /*5c30*/  LEA.HI.X.SX32 R15, R27, R3.reuse, 0x1, P6 ;  /* 0x000000031b0f7211 */ /* 0x080fe200030f0eff */
[----:B------:R-:W-:Y:S01]  /*5c40*/  ULDC UR5, c[0x0][0x22c] ;  /* 0x00008b0000057ab9 */ /* 0x000fe20000000800 */
[-C--:B--2---:R-:W-:Y:S01]  /*5c50*/  IADD3 R8, P6, R24, R2.reuse, RZ ;  /* 0x0000000218087210 */ /* 0x084fe20007fde0ff */
[----:B------:R0:W-:Y:S01]  /*5c60*/  @P1 STG.E.U8 desc[UR10][R10.64], R25 ;  /* 0x000000190a001986 */ /* 0x0001e2000c10110a */
[----:B------:R-:W-:Y:S01]  /*5c70*/  ISETP.LT.AND P1, PT, R13, UR5, !P0 ;  /* 0x000000050d007c0c */ /* 0x000fe2000c721270 */
[----:B------:R-:W-:Y:S01]  /*5c80*/  VIADD R13, R12, 0x26 ;  /* 0x000000260c0d7836 */ /* 0x000fe20000000000 */
[----:B------:R-:W-:Y:S01]  /*5c90*/  PRMT R37, R28, 0x7771, RZ ;  /* 0x000077711c257816 */ /* 0x000fe200000000ff */
[----:B------:R-:W-:Y:S01]  /*5ca0*/  ULDC UR5, c[0x0][0x22c] ;  /* 0x00008b0000057ab9 */ /* 0x000fe20000000800 */
[CC--:B------:R-:W-:Y:S01]  /*5cb0*/  LEA.HI.X.SX32 R9, R24.reuse, R3.reuse, 0x1, P6 ;  /* 0x0000000318097211 */ /* 0x0c0fe200030f0eff */
[----:B------:R-:W-:Y:S01]  /*5cc0*/  VIADD R24, R24, UR4 ;  /* 0x0000000418187c36 */ /* 0x000fe20008000000 */
[----:B------:R-:W-:Y:S01]  /*5cd0*/  PRMT R27, R29, 0x7770, RZ ;  /* 0x000077701d1b7816 */ /* 0x000fe200000000ff */
[----:B------:R1:W-:Y:S01]  /*5ce0*/  @P4 STG.E.U8 desc[UR10][R14.64], R37 ;  /* 0x000000250e004986 */ /* 0x0003e2000c10110a */
[----:B------:R-:W-:Y:S01]  /*5cf0*/  ISETP.LT.AND P4, PT, R13, UR5, !P0 ;  /* 0x000000050d007c0c */ /* 0x000fe2000c781270 */
[----:B------:R-:W-:Y:S01]  /*5d00*/  ULDC UR5, c[0x0][0x22c] ;  /* 0x00008b0000057ab9 */ /* 0x000fe20000000800 */
[----:B0-----:R-:W-:Y:S01]  /*5d10*/  VIADD R11, R12, 0x27 ;  /* 0x000000270c0b7836 */ /* 0x001fe20000000000 */
[CC--:B------:R-:W-:Y:S01]  /*5d20*/  IADD3 R10, P6, R24.reuse, R2.reuse, RZ ;  /* 0x00000002180a7210 */ /* 0x0c0fe20007fde0ff */
[----:B------:R-:W-:Y:S01]  /*5d30*/  VIADD R25, R24, UR4 ;  /* 0x0000000418197c36 */ /* 0x000fe20008000000 */
[----:B------:R0:W-:Y:S02]  /*5d40*/  @P5 STG.E.U8 desc[UR10][R8.64], R27 ;  /* 0x0000001b08005986 */ /* 0x0001e4000c10110a */
[----:B------:R-:W-:Y:S01]  /*5d50*/  ISETP.LT.AND P5, PT, R11, UR5, !P0 ;  /* 0x000000050b007c0c */ /* 0x000fe2000c7a1270 */
[----:B------:R-:W-:Y:S01]  /*5d60*/  VIADD R13, R12, 0x28 ;  /* 0x000000280c0d7836 */ /* 0x000fe20000000000 */
[----:B------:R-:W-:Y:S01]  /*5d70*/  LEA.HI.X.SX32 R11, R24, R3, 0x1, P6 ;  /* 0x00000003180b7211 */ /* 0x000fe200030f0eff */
[----:B------:R-:W-:Y:S01]  /*5d80*/  ULDC UR5, c[0x0][0x22c] ;  /* 0x00008b0000057ab9 */ /* 0x000fe20000000800 */
[----:B-1----:R-:W-:-:S02]  /*5d90*/  IADD3 R14, P6, R25, R2, RZ ;  /* 0x00000002190e7210 */ /* 0x002fc40007fde0ff */
[----:B------:R-:W-:Y:S02]  /*5da0*/  PRMT R37, R29, 0x7771, RZ ;  /* 0x000077711d257816 */ /* 0x000fe400000000ff */
[CC--:B------:R-:W-:Y:S01]  /*5db0*/  LEA.HI.X.SX32 R15, R25.reuse, R3.reuse, 0x1, P6 ;  /* 0x00000003190f7211 */ /* 0x0c0fe200030f0eff */
[----:B------:R-:W-:Y:S01]  /*5dc0*/  VIADD R25, R25, UR4 ;  /* 0x0000000419197c36 */ /* 0x000fe20008000000 */
[----:B0-----:R-:W-:Y:S01]  /*5dd0*/  PRMT R27, R30, 0x7770, RZ ;  /* 0x000077701e1b7816 */ /* 0x001fe200000000ff */
[C---:B------:R-:W-:Y:S01]  /*5de0*/  VIADD R9, R12.reuse, 0x29 ;  /* 0x000000290c097836 */ /* 0x040fe20000000000 */
[----:B------:R0:W-:Y:S01]  /*5df0*/  @P3 STG.E.U8 desc[UR10][R10.64], R37 ;  /* 0x000000250a003986 */ /* 0x0001e2000c10110a */
[----:B------:R-:W-:Y:S01]  /*5e00*/  ISETP.LT.AND P3, PT, R13, UR5, !P0 ;  /* 0x000000050d007c0c */ /* 0x000fe2000c761270 */
[C---:B------:R-:W-:Y:S01]  /*5e10*/  VIADD R24, R25.reuse, UR4 ;  /* 0x0000000419187c36 */ /* 0x040fe20008000000 */
[-C--:B------:R-:W-:Y:S01]  /*5e20*/  IADD3 R8, P6, R25, R2.reuse, RZ ;  /* 0x0000000219087210 */ /* 0x080fe20007fde0ff */
[----:B------:R-:W-:Y:S01]  /*5e30*/  ULDC UR5, c[0x0][0x22c] ;  /* 0x00008b0000057ab9 */ /* 0x000fe20000000800 */
[----:B------:R1:W-:Y:S01]  /*5e40*/  @P2 STG.E.U8 desc[UR10][R14.64], R27 ;  /* 0x0000001b0e002986 */ /* 0x0003e2000c10110a */
[----:B------:R-:W-:Y:S01]  /*5e50*/  ISETP.LT.AND P2, PT, R9, UR5, !P0 ;  /* 0x0000000509007c0c */ /* 0x000fe2000c741270 */
[----:B------:R-:W-:Y:S01]  /*5e60*/  VIADD R13, R12, 0x2a ;  /* 0x0000002a0c0d7836 */ /* 0x000fe20000000000 */
[----:B------:R-:W-:Y:S01]  /*5e70*/  LEA.HI.X.SX32 R9, R25, R3, 0x1, P6 ;  /* 0x0000000319097211 */ /* 0x000fe200030f0eff */
[----:B------:R-:W-:Y:S01]  /*5e80*/  ULDC UR5, c[0x0][0x22c] ;  /* 0x00008b0000057ab9 */ /* 0x000fe20000000800 */
[----:B0-----:R-:W-:-:S04]  /*5e90*/  IADD3 R10, P6, R24, R2, RZ ;  /* 0x00000002180a7210 */ /* 0x001fc80007fde0ff */
[C---:B------:R-:W-:Y:S01]  /*5ea0*/  LEA.HI.X.SX32 R11, R24.reuse, R3, 0x1, P6 ;  /* 0x00000003180b7211 */ /* 0x040fe200030f0eff */
[----:B------:R-:W-:Y:S01]  /*5eb0*/  VIADD R24, R24, UR4 ;  /* 0x0000000418187c36 */ /* 0x000fe20008000000 */
[----:B------:R-:W-:-:S03]  /*5ec0*/  PRMT R37, R30, 0x7771, RZ ;  /* 0x000077711e257816 */ /* 0x000fc600000000ff */
[C---:B------:R-:W-:Y:S01]  /*5ed0*/  VIADD R25, R24.reuse, UR4 ;  /* 0x0000000418197c36 */ /* 0x040fe20008000000 */
[-C--:B-1----:R-:W-:Y:S01]  /*5ee0*/  IADD3 R14, P6, R24, R2.reuse, RZ ;  /* 0x00000002180e7210 */ /* 0x082fe20007fde0ff */
[----:B------:R0:W-:Y:S01]  /*5ef0*/  @P1 STG.E.U8 desc[UR10][R8.64], R37 ;  /* 0x0000002508001986 */ /* 0x0001e2000c10110a */
[----:B------:R-:W-:Y:S02]  /*5f00*/  PRMT R27, R31, 0x7770, RZ ;  /* 0x000077701f1b7816 */ /* 0x000fe400000000ff */
[----:B------:R-:W-:Y:S01]  /*5f10*/  ISETP.LT.AND P1, PT, R13, UR5, !P0 ;  /* 0x000000050d007c0c */ /* 0x000fe2000c721270 */
[----:B------:R-:W-:Y:S01]  /*5f20*/  VIADD R13, R12, 0x2b ;  /* 0x0000002b0c0d7836 */ /* 0x000fe20000000000 */
[----:B------:R-:W-:Y:S01]  /*5f30*/  LEA.HI.X.SX32 R15, R24, R3, 0x1, P6 ;  /* 0x00000003180f7211 */ /* 0x000fe200030f0eff */
[----:B------:R-:W-:Y:S01]  /*5f40*/  ULDC UR5, c[0x0][0x22c] ;  /* 0x00008b0000057ab9 */ /* 0x000fe20000000800 */
[----:B------:R1:W-:Y:S01]  /*5f50*/  @P4 STG.E.U8 desc[UR10][R10.64], R27 ;  /* 0x0000001b0a004986 */ /* 0x0003e2000c10110a */
[----:B0-----:R-:W-:-:S02]  /*5f60*/  IADD3 R8, P6, R25, R2, RZ ;  /* 0x0000000219087210 */ /* 0x001fc40007fde0ff */
[----:B------:R-:W-:Y:S01]  /*5f70*/  ISETP.LT.AND P4, PT, R13, UR5, !P0 ;  /* 0x000000050d007c0c */ /* 0x000fe2000c781270 */
[----:B------:R-:W-:Y:S01]  /*5f80*/  VIADD R13, R12, 0x2c ;  /* 0x0000002c0c0d7836 */ /* 0x000fe20000000000 */
[----:B------:R-:W-:Y:S01]  /*5f90*/  PRMT R37, R31, 0x7771, RZ ;  /* 0x000077711f257816 */ /* 0x000fe200000000ff */
[----:B------:R-:W-:Y:S01]  /*5fa0*/  ULDC UR5, c[0x0][0x22c] ;  /* 0x00008b0000057ab9 */ /* 0x000fe20000000800 */
[CC--:B------:R-:W-:Y:S01]  /*5fb0*/  LEA.HI.X.SX32 R9, R25.reuse, R3.reuse, 0x1, P6 ;  /* 0x0000000319097211 */ /* 0x0c0fe200030f0eff */
[----:B------:R-:W-:Y:S01]  /*5fc0*/  VIADD R25, R25, UR4 ;  /* 0x0000000419197c36 */ /* 0x000fe20008000000 */
[----:B-1----:R-:W-:Y:S01]  /*5fd0*/  PRMT R27, R28, 0x7772, RZ ;  /* 0x000077721c1b7816 */ /* 0x002fe200000000ff */
        /* <DEDUP_REMOVED lines=11> */
[----:B0-----:R-:W-:-:S02]  /*6090*/  IADD3 R14, P6, R24, R2, RZ ;  /* 0x00000002180e7210 */ /* 0x001fc40007fde0ff */
[----:B------:R-:W-:Y:S02]  /*60a0*/  PRMT R37, R28, 0x7773, RZ ;  /* 0x000077731c257816 */ /* 0x000fe400000000ff */
[CC--:B------:R-:W-:Y:S01]  /*60b0*/  LEA.HI.X.SX32 R15, R24.reuse, R3.reuse, 0x1, P6 ;  /* 0x00000003180f7211 */ /* 0x0c0fe200030f0eff */
[----:B------:R-:W-:Y:S01]  /*60c0*/  VIADD R24, R24, UR4 ;  /* 0x0000000418187c36 */ /* 0x000fe20008000000 */
[----:B-1----:R-:W-:Y:S01]  /*60d0*/  PRMT R27, R29, 0x7772, RZ ;  /* 0x000077721d1b7816 */ /* 0x002fe200000000ff */
[----:B------:R-:W-:Y:S01]  /*60e0*/  VIADD R9, R12, 0x2f ;  /* 0x0000002f0c097836 */ /* 0x000fe20000000000 */
        /* <DEDUP_REMOVED lines=46> */
[----:B------:R-:W-:Y:S01]  /*63d0*/  PRMT R29, R16, 0x7770, RZ ;  /* 0x00007770101d7816 */ /* 0x000fe200000000ff */
[C---:B-1----:R-:W-:Y:S01]  /*63e0*/  VIADD R9, R12.reuse, 0x35 ;  /* 0x000000350c097836 */ /* 0x042fe20000000000 */
        /* <DEDUP_REMOVED lines=78> */
[----:B------:R-:W-:Y:S01]  /*68d0*/  PRMT R25, R17, 0x7772, RZ ;  /* 0x0000777211197816 */ /* 0x000fe200000000ff */
[----:B-1----:R-:W-:Y:S01]  /*68e0*/  VIADD R11, R12, 0x3f ;  /* 0x0000003f0c0b7836 */ /* 0x002fe20000000000 */
        /* <DEDUP_REMOVED lines=31> */
[----:B-1----:R-:W-:Y:S01]  /*6ae0*/  IADD3 R14, P6, R17, R2, RZ ;  /* 0x00000002110e7210 */ /* 0x002fe20007fde0ff */
[----:B------:R0:W-:Y:S01]  /*6af0*/  @P2 STG.E.U8 desc[UR10][R8.64], R27 ;  /* 0x0000001b08002986 */ /* 0x0001e2000c10110a */
[----:B------:R-:W-:Y:S02]  /*6b00*/  PRMT R25, R19, 0x7772, RZ ;  /* 0x0000777213197816 */ /* 0x000fe400000000ff */
[----:B------:R-:W-:Y:S01]  /*6b10*/  ISETP.LT.AND P2, PT, R13, UR5, !P0 ;  /* 0x000000050d007c0c */ /* 0x000fe2000c741270 */
[----:B------:R-:W-:Y:S01]  /*6b20*/  VIADD R13, R12, 0x43 ;  /* 0x000000430c0d7836 */ /* 0x000fe20000000000 */
[----:B------:R-:W-:Y:S01]  /*6b30*/  LEA.HI.X.SX32 R15, R17, R3, 0x1, P6 ;  /* 0x00000003110f7211 */ /* 0x000fe200030f0eff */
[----:B------:R-:W-:Y:S01]  /*6b40*/  ULDC UR5, c[0x0][0x22c] ;  /* 0x00008b0000057ab9 */ /* 0x000fe20000000800 */
[----:B------:R1:W-:Y:S01]  /*6b50*/  @P1 STG.E.U8 desc[UR10][R10.64], R25 ;  /* 0x000000190a001986 */ /* 0x0003e2000c10110a */
[----:B------:R-:W-:-:S02]  /*6b60*/  PRMT R19, R19, 0x7773, RZ ;  /* 0x0000777313137816 */ /* 0x000fc400000000ff */
[-C--:B0-----:R-:W-:Y:S02]  /*6b70*/  IADD3 R8, P6, R16, R2.reuse, RZ ;  /* 0x0000000210087210 */ /* 0x081fe40007fde0ff */
[----:B------:R-:W-:Y:S01]  /*6b80*/  ISETP.LT.AND P1, PT, R13, UR5, !P0 ;  /* 0x000000050d007c0c */ /* 0x000fe2000c721270 */
[----:B------:R-:W-:Y:S01]  /*6b90*/  VIADD R13, R12, 0x44 ;  /* 0x000000440c0d7836 */ /* 0x000fe20000000000 */
[CC--:B------:R-:W-:Y:S01]  /*6ba0*/  LEA.HI.X.SX32 R9, R16.reuse, R3.reuse, 0x1, P6 ;  /* 0x0000000310097211 */ /* 0x0c0fe200030f0eff */
[----:B------:R-:W-:Y:S01]  /*6bb0*/  VIADD R16, R16, UR4 ;  /* 0x0000000410107c36 */ /* 0x000fe20008000000 */
[----:B---3--:R-:W-:Y:S01]  /*6bc0*/  PRMT R27, R20, 0x7770, RZ ;  /* 0x00007770141b7816 */ /* 0x008fe200000000ff */
[----:B------:R-:W-:Y:S01]  /*6bd0*/  ULDC UR5, c[0x0][0x22c] ;  /* 0x00008b0000057ab9 */ /* 0x000fe20000000800 */
        /* <DEDUP_REMOVED lines=94> */
[----:B------:R-:W-:Y:S01]  /*71c0*/  ULDC UR5, c[0x0][0x22c] ;  /* 0x00008b0000057ab9 */ /* 0x000fe20000000800 */
        /* <DEDUP_REMOVED lines=33> */
[----:B------:R0:W-:Y:S01]  /*73e0*/  @P5 STG.E.U8 desc[UR10][R8.64], R23 ;  /* 0x0000001708005986 */ /* 0x0001e2000c10110a */
[----:B------:R-:W-:Y:S01]  /*73f0*/  ISETP.LT.AND P6, PT, R13, UR5, !P0 ;  /* 0x000000050d007c0c */ /* 0x000fe2000c7c1270 */
[----:B------:R-:W-:Y:S01]  /*7400*/  VIADD R13, R12, 0x55 ;  /* 0x000000550c0d7836 */ /* 0x000fe20000000000 */
[----:B------:R-:W-:Y:S01]  /*7410*/  ULDC UR5, c[0x0][0x22c] ;  /* 0x00008b0000057ab9 */ /* 0x000fe20000000800 */
[----:B------:R1:W-:Y:S01]  /*7420*/  @P3 STG.E.U8 desc[UR10][R10.64], R19 ;  /* 0x000000130a003986 */ /* 0x0003e2000c10110a */
[CC--:B------:R-:W-:Y:S01]  /*7430*/  IADD3 R14, P3, R16.reuse, R2.reuse, RZ ;  /* 0x00000002100e7210 */ /* 0x0c0fe20007f7e0ff */
[----:B------:R-:W-:Y:S01]  /*7440*/  ULDC UR4, c[0x0][0x248] ;  /* 0x0000920000047ab9 */ /* 0x000fe20000000800 */
[----:B------:R-:W-:Y:S01]  /*7450*/  ISETP.LT.AND P5, PT, R13, UR5, !P0 ;  /* 0x000000050d007c0c */ /* 0x000fe2000c7a1270 */
[C---:B------:R-:W-:Y:S01]  /*7460*/  VIADD R13, R16.reuse, UR4 ;  /* 0x00000004100d7c36 */ /* 0x040fe20008000000 */
[----:B------:R-:W-:Y:S01]  /*7470*/  LEA.HI.X.SX32 R15, R16, R3, 0x1, P3 ;  /* 0x00000003100f7211 */ /* 0x000fe200018f0eff */
[----:B------:R-:W-:Y:S01]  /*7480*/  ULDC UR4, c[0x0][0x22c] ;  /* 0x00008b0000047ab9 */ /* 0x000fe20000000800 */
[----:B------:R-:W-:Y:S01]  /*7490*/  PRMT R17, R4, 0x7771, RZ ;  /* 0x0000777104117816 */ /* 0x000fe200000000ff */
[----:B0-----:R-:W-:Y:S01]  /*74a0*/  VIADD R9, R12, 0x56 ;  /* 0x000000560c097836 */ /* 0x001fe20000000000 */
[----:B------:R-:W-:Y:S01]  /*74b0*/  IADD3 R8, P3, R13, R2, RZ ;  /* 0x000000020d087210 */ /* 0x000fe20007f7e0ff */
[----:B------:R-:W-:-:S02]  /*74c0*/  ULDC UR5, c[0x0][0x22c] ;  /* 0x00008b0000057ab9 */ /* 0x000fc40000000800 */
[----:B------:R0:W-:Y:S01]  /*74d0*/  @P2 STG.E.U8 desc[UR10][R14.64], R17 ;  /* 0x000000110e002986 */ /* 0x0001e2000c10110a */
[----:B------:R-:W-:Y:S01]  /*74e0*/  ISETP.LT.AND P2, PT, R9, UR4, !P0 ;  /* 0x0000000409007c0c */ /* 0x000fe2000c741270 */
[----:B------:R-:W-:Y:S01]  /*74f0*/  ULDC UR4, c[0x0][0x248] ;  /* 0x0000920000047ab9 */ /* 0x000fe20000000800 */
[C---:B------:R-:W-:Y:S01]  /*7500*/  LEA.HI.X.SX32 R9, R13.reuse, R3, 0x1, P3 ;  /* 0x000000030d097211 */ /* 0x040fe200018f0eff */
[----:B------:R-:W-:Y:S01]  /*7510*/  VIADD R16, R13, UR4 ;  /* 0x000000040d107c36 */ /* 0x000fe20008000000 */
[----:B-1----:R-:W-:Y:S01]  /*7520*/  PRMT R19, R5, 0x7770, RZ ;  /* 0x0000777005137816 */ /* 0x002fe200000000ff */
[----:B------:R-:W-:Y:S01]  /*7530*/  VIADD R11, R12, 0x57 ;  /* 0x000000570c0b7836 */ /* 0x000fe20000000000 */
[----:B------:R-:W-:-:S03]  /*7540*/  ULDC UR4, c[0x0][0x22c] ;  /* 0x00008b0000047ab9 */ /* 0x000fc60000000800 */
[----:B------:R1:W-:Y:S01]  /*7550*/  @P1 STG.E.U8 desc[UR10][R8.64], R19 ;  /* 0x0000001308001986 */ /* 0x0003e2000c10110a */
[CC--:B------:R-:W-:Y:S02]  /*7560*/  IADD3 R10, P1, R16.reuse, R2.reuse, RZ ;  /* 0x00000002100a7210 */ /* 0x0c0fe40007f3e0ff */
[----:B------:R-:W-:Y:S01]  /*7570*/  ISETP.LT.AND P3, PT, R11, UR4, !P0 ;  /* 0x000000040b007c0c */ /* 0x000fe2000c761270 */
[----:B------:R-:W-:Y:S01]  /*7580*/  ULDC UR4, c[0x0][0x248] ;  /* 0x0000920000047ab9 */ /* 0x000fe20000000800 */
[C---:B------:R-:W-:Y:S01]  /*7590*/  LEA.HI.X.SX32 R11, R16.reuse, R3, 0x1, P1 ;  /* 0x00000003100b7211 */ /* 0x040fe200008f0eff */
[----:B------:R-:W-:Y:S01]  /*75a0*/  VIADD R16, R16, UR4 ;  /* 0x0000000410107c36 */ /* 0x000fe20008000000 */
[----:B0-----:R-:W-:Y:S01]  /*75b0*/  PRMT R17, R5, 0x7771, RZ ;  /* 0x0000777105117816 */ /* 0x001fe200000000ff */
[----:B------:R-:W-:Y:S02]  /*75c0*/  ULDC UR4, c[0x0][0x248] ;  /* 0x0000920000047ab9 */ /* 0x000fe40000000800 */
[C---:B------:R-:W-:Y:S01]  /*75d0*/  VIADD R15, R16.reuse, UR4 ;  /* 0x00000004100f7c36 */ /* 0x040fe20008000000 */
[----:B------:R-:W-:Y:S01]  /*75e0*/  ULDC UR4, c[0x0][0x248] ;  /* 0x0000920000047ab9 */ /* 0x000fe20000000800 */
[----:B------:R0:W-:Y:S01]  /*75f0*/  @P4 STG.E.U8 desc[UR10][R10.64], R17 ;  /* 0x000000110a004986 */ /* 0x0001e2000c10110a */
[----:B-1----:R-:W-:Y:S01]  /*7600*/  IADD3 R8, P4, R16, R2, RZ ;  /* 0x0000000210087210 */ /* 0x002fe20007f9e0ff */
[----:B------:R-:W-:Y:S01]  /*7610*/  VIADD R13, R12, 0x58 ;  /* 0x000000580c0d7836 */ /* 0x000fe20000000000 */
[----:B------:R-:W-:-:S02]  /*7620*/  PRMT R21, R6, 0x7770, RZ ;  /* 0x0000777006157816 */ /* 0x000fc400000000ff */
[-C--:B------:R-:W-:Y:S01]  /*7630*/  LEA.HI.X.SX32 R9, R16, R3.reuse, 0x1, P4 ;  /* 0x0000000310097211 */ /* 0x080fe200020f0eff */
[----:B------:R-:W-:Y:S01]  /*7640*/  VIADD R16, R15, UR4 ;  /* 0x000000040f107c36 */ /* 0x000fe20008000000 */
[----:B------:R-:W-:Y:S01]  /*7650*/  ISETP.LT.AND P1, PT, R13, UR5, !P0 ;  /* 0x000000050d007c0c */ /* 0x000fe2000c721270 */
[----:B------:R-:W-:Y:S01]  /*7660*/  VIADD R13, R12, 0x59 ;  /* 0x000000590c0d7836 */ /* 0x000fe20000000000 */
[CC--:B------:R-:W-:Y:S01]  /*7670*/  IADD3 R14, P4, R15.reuse, R2.reuse, RZ ;  /* 0x000000020f0e7210 */ /* 0x0c0fe20007f9e0ff */
[----:B------:R1:W-:Y:S01]  /*7680*/  @P6 STG.E.U8 desc[UR10][R8.64], R21 ;  /* 0x0000001508006986 */ /* 0x0003e2000c10110a */
[----:B------:R-:W-:Y:S01]  /*7690*/  ULDC UR5, c[0x0][0x22c] ;  /* 0x00008b0000057ab9 */ /* 0x000fe20000000800 */
[----:B0-----:R-:W-:Y:S01]  /*76a0*/  IADD3 R10, P6, R16, R2, RZ ;  /* 0x00000002100a7210 */ /* 0x001fe20007fde0ff */
[----:B------:R-:W-:Y:S01]  /*76b0*/  ULDC UR4, c[0x0][0x248] ;  /* 0x0000920000047ab9 */ /* 0x000fe20000000800 */
[----:B------:R-:W-:Y:S02]  /*76c0*/  PRMT R19, R6, 0x7771, RZ ;  /* 0x0000777106137816 */ /* 0x000fe400000000ff */
[----:B------:R-:W-:-:S02]  /*76d0*/  LEA.HI.X.SX32 R15, R15, R3, 0x1, P4 ;  /* 0x000000030f0f7211 */ /* 0x000fc400020f0eff */
[----:B------:R-:W-:Y:S01]  /*76e0*/  ISETP.LT.AND P4, PT, R13, UR5, !P0 ;  /* 0x000000050d007c0c */ /* 0x000fe2000c781270 */
[----:B------:R-:W-:Y:S01]  /*76f0*/  VIADD R13, R12, 0x5a ;  /* 0x0000005a0c0d7836 */ /* 0x000fe20000000000 */
[CC--:B------:R-:W-:Y:S01]  /*7700*/  LEA.HI.X.SX32 R11, R16.reuse, R3.reuse, 0x1, P6 ;  /* 0x00000003100b7211 */ /* 0x0c0fe200030f0eff */
[----:B------:R-:W-:Y:S01]  /*7710*/  VIADD R16, R16, UR4 ;  /* 0x0000000410107c36 */ /* 0x000fe20008000000 */
[----:B------:R-:W-:Y:S01]  /*7720*/  PRMT R17, R7, 0x7770, RZ ;  /* 0x0000777007117816 */ /* 0x000fe200000000ff */
[----:B------:R0:W-:Y:S01]  /*7730*/  @P5 STG.E.U8 desc[UR10][R14.64], R19 ;  /* 0x000000130e005986 */ /* 0x0001e2000c10110a */
[----:B------:R-:W-:Y:S01]  /*7740*/  ULDC UR5, c[0x0][0x22c] ;  /* 0x00008b0000057ab9 */ /* 0x000fe20000000800 */
[----:B-1----:R-:W-:Y:S01]  /*7750*/  VIADD R9, R12, 0x5b ;  /* 0x0000005b0c097836 */ /* 0x002fe20000000000 */
[----:B------:R-:W-:Y:S01]  /*7760*/  ISETP.LT.AND P6, PT, R13, UR5, !P0 ;  /* 0x000000050d007c0c */ /* 0x000fe2000c7c1270 */
[----:B------:R1:W-:Y:S01]  /*7770*/  @P2 STG.E.U8 desc[UR10][R10.64], R17 ;  /* 0x000000110a002986 */ /* 0x0003e2000c10110a */
[----:B------:R-:W-:Y:S01]  /*7780*/  IADD3 R8, P2, R16, R2, RZ ;  /* 0x0000000210087210 */ /* 0x000fe20007f5e0ff */
[----:B------:R-:W-:Y:S01]  /*7790*/  ULDC UR5, c[0x0][0x22c] ;  /* 0x00008b0000057ab9 */ /* 0x000fe20000000800 */
[----:B------:R-:W-:Y:S01]  /*77a0*/  ULDC UR4, c[0x0][0x248] ;  /* 0x0000920000047ab9 */ /* 0x000fe20000000800 */
[----:B------:R-:W-:Y:S01]  /*77b0*/  ISETP.LT.AND P5, PT, R9, UR5, !P0 ;  /* 0x0000000509007c0c */ /* 0x000fe2000c7a1270 */
[----:B------:R-:W-:Y:S01]  /*77c0*/  VIADD R13, R12, 0x5c ;  /* 0x0000005c0c0d7836 */ /* 0x000fe20000000000 */
[C---:B------:R-:W-:Y:S01]  /*77d0*/  LEA.HI.X.SX32 R9, R16.reuse, R3, 0x1, P2 ;  /* 0x0000000310097211 */ /* 0x040fe200010f0eff */
[----:B------:R-:W-:Y:S01]  /*77e0*/  ULDC UR5, c[0x0][0x22c] ;  /* 0x00008b0000057ab9 */ /* 0x000fe20000000800 */
[----:B0-----:R-:W-:Y:S01]  /*77f0*/  VIADD R14, R16, UR4 ;  /* 0x00000004100e7c36 */ /* 0x001fe20008000000 */
[----:B------:R-:W-:Y:S01]  /*7800*/  PRMT R19, R7, 0x7771, RZ ;  /* 0x0000777107137816 */ /* 0x000fe200000000ff */
[----:B------:R-:W-:-:S03]  /*7810*/  ULDC UR4, c[0x0][0x22c] ;  /* 0x00008b0000047ab9 */ /* 0x000fc60000000800 */
[C---:B-1----:R-:W-:Y:S01]  /*7820*/  IADD3 R10, P2, R14.reuse, R2, RZ ;  /* 0x000000020e0a7210 */ /* 0x042fe20007f5e0ff */
[----:B------:R0:W-:Y:S01]  /*7830*/  @P3 STG.E.U8 desc[UR10][R8.64], R19 ;  /* 0x0000001308003986 */ /* 0x0001e2000c10110a */
[----:B------:R-:W-:Y:S01]  /*7840*/  ISETP.LT.AND P3, PT, R13, UR4, !P0 ;  /* 0x000000040d007c0c */ /* 0x000fe2000c761270 */
[----:B------:R-:W-:Y:S01]  /*7850*/  ULDC UR4, c[0x0][0x248] ;  /* 0x0000920000047ab9 */ /* 0x000fe20000000800 */
[C---:B------:R-:W-:Y:S01]  /*7860*/  LEA.HI.X.SX32 R11, R14.reuse, R3, 0x1, P2 ;  /* 0x000000030e0b7211 */ /* 0x040fe200010f0eff */
[----:B------:R-:W-:Y:S01]  /*7870*/  VIADD R16, R14, UR4 ;  /* 0x000000040e107c36 */ /* 0x000fe20008000000 */
[----:B------:R-:W-:Y:S01]  /*7880*/  PRMT R17, R4, 0x7772, RZ ;  /* 0x0000777204117816 */ /* 0x000fe200000000ff */
[----:B------:R-:W-:Y:S01]  /*7890*/  VIADD R13, R12, 0x5d ;  /* 0x0000005d0c0d7836 */ /* 0x000fe20000000000 */
[----:B------:R-:W-:-:S03]  /*78a0*/  ULDC UR4, c[0x0][0x22c] ;  /* 0x00008b0000047ab9 */ /* 0x000fc60000000800 */
[----:B------:R1:W-:Y:S01]  /*78b0*/  @P1 STG.E.U8 desc[UR10][R10.64], R17 ;  /* 0x000000110a001986 */ /* 0x0003e2000c10110a */
[-C--:B------:R-:W-:Y:S02]  /*78c0*/  IADD3 R14, P1, R16, R2.reuse, RZ ;  /* 0x00000002100e7210 */ /* 0x080fe40007f3e0ff */
[----:B------:R-:W-:Y:S01]  /*78d0*/  ISETP.LT.AND P2, PT, R13, UR4, !P0 ;  /* 0x000000040d007c0c */ /* 0x000fe2000c741270 */
[----:B------:R-:W-:Y:S01]  /*78e0*/  ULDC UR4, c[0x0][0x248] ;  /* 0x0000920000047ab9 */ /* 0x000fe20000000800 */
[----:B0-----:R-:W-:Y:S01]  /*78f0*/  VIADD R8, R12, 0x5e ;  /* 0x0000005e0c087836 */ /* 0x001fe20000000000 */
[C---:B------:R-:W-:Y:S01]  /*7900*/  LEA.HI.X.SX32 R15, R16.reuse, R3, 0x1, P1 ;  /* 0x00000003100f7211 */ /* 0x040fe200008f0eff */
[----:B------:R-:W-:Y:S01]  /*7910*/  VIADD R16, R16, UR4 ;  /* 0x0000000410107c36 */ /* 0x000fe20008000000 */
[----:B------:R-:W-:Y:S01]  /*7920*/  PRMT R13, R4, 0x7773, RZ ;  /* 0x00007773040d7816 */ /* 0x000fe200000000ff */
[----:B------:R-:W-:Y:S01]  /*7930*/  ULDC UR4, c[0x0][0x248] ;  /* 0x0000920000047ab9 */ /* 0x000fe20000000800 */
[----:B------:R-:W-:Y:S01]  /*7940*/  ISETP.LT.AND P1, PT, R8, UR5, !P0 ;  /* 0x0000000508007c0c */ /* 0x000fe2000c721270 */
[----:B------:R-:W-:Y:S01]  /*7950*/  ULDC UR5, c[0x0][0x22c] ;  /* 0x00008b0000057ab9 */ /* 0x000fe20000000800 */
[C---:B-1----:R-:W-:Y:S01]  /*7960*/  VIADD R11, R16.reuse, UR4 ;  /* 0x00000004100b7c36 */ /* 0x042fe20008000000 */
[----:B------:R0:W-:Y:S01]  /*7970*/  @P4 STG.E.U8 desc[UR10][R14.64], R13 ;  /* 0x0000000d0e004986 */ /* 0x0001e2000c10110a */
[----:B------:R-:W-:Y:S01]  /*7980*/  IADD3 R8, P4, R16, R2, RZ ;  /* 0x0000000210087210 */ /* 0x000fe20007f9e0ff */
[----:B------:R-:W-:Y:S01]  /*7990*/  ULDC UR4, c[0x0][0x248] ;  /* 0x0000920000047ab9 */ /* 0x000fe20000000800 */
[----:B------:R-:W-:Y:S01]  /*79a0*/  VIADD R10, R12, 0x5f ;  /* 0x0000005f0c0a7836 */ /* 0x000fe20000000000 */
[----:B------:R-:W-:-:S02]  /*79b0*/  PRMT R19, R5, 0x7772, RZ ;  /* 0x0000777205137816 */ /* 0x000fc400000000ff */
[-C--:B------:R-:W-:Y:S02]  /*79c0*/  LEA.HI.X.SX32 R9, R16, R3.reuse, 0x1, P4 ;  /* 0x0000000310097211 */ /* 0x080fe400020f0eff */
[-C--:B------:R-:W-:Y:S02]  /*79d0*/  IADD3 R4, P4, R11, R2.reuse, RZ ;  /* 0x000000020b047210 */ /* 0x080fe40007f9e0ff */
[----:B------:R-:W-:Y:S01]  /*79e0*/  PRMT R17, R5, 0x7773, RZ ;  /* 0x0000777305117816 */ /* 0x000fe200000000ff */
[C---:B0-----:R-:W-:Y:S01]  /*79f0*/  VIADD R14, R11.reuse, UR4 ;  /* 0x000000040b0e7c36 */ /* 0x041fe20008000000 */
[----:B------:R-:W-:Y:S01]  /*7a00*/  LEA.HI.X.SX32 R5, R11, R3, 0x1, P4 ;  /* 0x000000030b057211 */ /* 0x000fe200020f0eff */
[----:B------:R0:W-:Y:S01]  /*7a10*/  @P6 STG.E.U8 desc[UR10][R8.64], R19 ;  /* 0x0000001308006986 */ /* 0x0001e2000c10110a */
[----:B------:R-:W-:Y:S01]  /*7a20*/  ISETP.LT.AND P4, PT, R10, UR5, !P0 ;  /* 0x000000050a007c0c */ /* 0x000fe2000c781270 */
[----:B------:R-:W-:Y:S01]  /*7a30*/  ULDC UR4, c[0x0][0x248] ;  /* 0x0000920000047ab9 */ /* 0x000fe20000000800 */
[----:B------:R-:W-:-:S02]  /*7a40*/  IADD3 R10, P6, R14, R2, RZ ;  /* 0x000000020e0a7210 */ /* 0x000fc40007fde0ff */
[----:B------:R-:W-:Y:S01]  /*7a50*/  PRMT R15, R6, 0x7772, RZ ;  /* 0x00007772060f7816 */ /* 0x000fe200000000ff */
[----:B------:R-:W-:Y:S01]  /*7a60*/  VIADD R13, R12, 0x60 ;  /* 0x000000600c0d7836 */ /* 0x000fe20000000000 */
[C---:B------:R-:W-:Y:S01]  /*7a70*/  LEA.HI.X.SX32 R11, R14.reuse, R3, 0x1, P6 ;  /* 0x000000030e0b7211 */ /* 0x040fe200030f0eff */
[----:B------:R-:W-:Y:S01]  /*7a80*/  VIADD R14, R14, UR4 ;  /* 0x000000040e0e7c36 */ /* 0x000fe20008000000 */
[----:B------:R1:W-:Y:S01]  /*7a90*/  @P5 STG.E.U8 desc[UR10][R4.64], R17 ;  /* 0x0000001104005986 */ /* 0x0003e2000c10110a */
[----:B------:R-:W-:Y:S01]  /*7aa0*/  ULDC UR5, c[0x0][0x22c] ;  /* 0x00008b0000057ab9 */ /* 0x000fe20000000800 */
[----:B------:R-:W-:Y:S02]  /*7ab0*/  ULDC UR4, c[0x0][0x248] ;  /* 0x0000920000047ab9 */ /* 0x000fe40000000800 */
[----:B------:R2:W-:Y:S01]  /*7ac0*/  @P3 STG.E.U8 desc[UR10][R10.64], R15 ;  /* 0x0000000f0a003986 */ /* 0x0005e2000c10110a */
[----:B------:R-:W-:Y:S01]  /*7ad0*/  ISETP.LT.AND P6, PT, R13, UR5, !P0 ;  /* 0x000000050d007c0c */ /* 0x000fe2000c7c1270 */
[----:B0-----:R-:W-:Y:S01]  /*7ae0*/  VIADD R8, R12, 0x61 ;  /* 0x000000610c087836 */ /* 0x001fe20000000000 */
[----:B------:R-:W-:Y:S01]  /*7af0*/  ULDC UR5, c[0x0][0x22c] ;  /* 0x00008b0000057ab9 */ /* 0x000fe20000000800 */
[C---:B------:R-:W-:Y:S01]  /*7b00*/  VIADD R13, R14.reuse, UR4 ;  /* 0x000000040e0d7c36 */ /* 0x040fe20008000000 */
[----:B------:R-:W-:Y:S01]  /*7b10*/  ULDC UR4, c[0x0][0x22c] ;  /* 0x00008b0000047ab9 */ /* 0x000fe20000000800 */
[----:B-1----:R-:W-:-:S02]  /*7b20*/  IADD3 R4, P3, R14, R2, RZ ;  /* 0x000000020e047210 */ /* 0x002fc40007f7e0ff */
[----:B------:R-:W-:Y:S01]  /*7b30*/  PRMT R17, R6, 0x7773, RZ ;  /* 0x0000777306117816 */ /* 0x000fe200000000ff */
[----:B------:R-:W-:Y:S01]  /*7b40*/  VIADD R6, R12, 0x62 ;  /* 0x000000620c067836 */ /* 0x000fe20000000000 */
[-C--:B------:R-:W-:Y:S02]  /*7b50*/  LEA.HI.X.SX32 R5, R14, R3.reuse, 0x1, P3 ;  /* 0x000000030e057211 */ /* 0x080fe400018f0eff */
[----:B------:R-:W-:Y:S02]  /*7b60*/  ISETP.LT.AND P5, PT, R8, UR5, !P0 ;  /* 0x0000000508007c0c */ /* 0x000fe4000c7a1270 */
[----:B--2---:R-:W-:Y:S01]  /*7b70*/  PRMT R15, R7, 0x7772, RZ ;  /* 0x00007772070f7816 */ /* 0x004fe200000000ff */
[----:B------:R0:W-:Y:S01]  /*7b80*/  @P2 STG.E.U8 desc[UR10][R4.64], R17 ;  /* 0x0000001104002986 */ /* 0x0001e2000c10110a */
[CC--:B------:R-:W-:Y:S01]  /*7b90*/  IADD3 R8, P3, R13.reuse, R2.reuse, RZ ;  /* 0x000000020d087210 */ /* 0x0c0fe20007f7e0ff */
[----:B------:R-:W-:Y:S01]  /*7ba0*/  VIADD R10, R12, 0x63 ;  /* 0x000000630c0a7836 */ /* 0x000fe20000000000 */
[----:B------:R-:W-:Y:S01]  /*7bb0*/  ISETP.LT.AND P2, PT, R6, UR4, !P0 ;  /* 0x0000000406007c0c */ /* 0x000fe2000c741270 */
[----:B------:R-:W-:Y:S01]  /*7bc0*/  ULDC UR4, c[0x0][0x248] ;  /* 0x0000920000047ab9 */ /* 0x000fe20000000800 */
[C---:B------:R-:W-:Y:S01]  /*7bd0*/  LEA.HI.X.SX32 R9, R13.reuse, R3, 0x1, P3 ;  /* 0x000000030d097211 */ /* 0x040fe200018f0eff */
[----:B------:R-:W-:Y:S01]  /*7be0*/  VIADD R13, R13, UR4 ;  /* 0x000000040d0d7c36 */ /* 0x000fe20008000000 */
[----:B------:R-:W-:Y:S01]  /*7bf0*/  ULDC UR4, c[0x0][0x22c] ;  /* 0x00008b0000047ab9 */ /* 0x000fe20000000800 */
[----:B------:R-:W-:Y:S01]  /*7c00*/  PRMT R11, R7, 0x7773, RZ ;  /* 0x00007773070b7816 */ /* 0x000fe200000000ff */
[----:B------:R-:W-:Y:S01]  /*7c10*/  ULDC UR5, c[0x0][0x22c] ;  /* 0x00008b0000057ab9 */ /* 0x000fe20000000800 */
[----:B------:R1:W-:Y:S01]  /*7c20*/  @P1 STG.E.U8 desc[UR10][R8.64], R15 ;  /* 0x0000000f08001986 */ /* 0x0003e2000c10110a */
[----:B------:R-:W-:-:S02]  /*7c30*/  IADD3 R6, P1, R13, R2, RZ ;  /* 0x000000020d067210 */ /* 0x000fc40007f3e0ff */
[----:B------:R-:W-:Y:S01]  /*7c40*/  ISETP.LT.AND P3, PT, R10, UR4, !P0 ;  /* 0x000000040a007c0c */ /* 0x000fe2000c761270 */
[----:B------:R-:W-:Y:S01]  /*7c50*/  ULDC UR4, c[0x0][0x248] ;  /* 0x0000920000047ab9 */ /* 0x000fe20000000800 */
[----:B0-----:R-:W-:Y:S01]  /*7c60*/  VIADD R4, R12, 0x64 ;  /* 0x000000640c047836 */ /* 0x001fe20000000000 */
[CC--:B------:R-:W-:Y:S01]  /*7c70*/  LEA.HI.X.SX32 R7, R13.reuse, R3.reuse, 0x1, P1 ;  /* 0x000000030d077211 */ /* 0x0c0fe200008f0eff */
[----:B------:R-:W-:Y:S01]  /*7c80*/  VIADD R13, R13, UR4 ;  /* 0x000000040d0d7c36 */ /* 0x000fe20008000000 */
[----:B------:R-:W-:Y:S02]  /*7c90*/  ULDC UR4, c[0x0][0x248] ;  /* 0x0000920000047ab9 */ /* 0x000fe40000000800 */
[----:B------:R-:W-:Y:S01]  /*7ca0*/  ISETP.LT.AND P1, PT, R4, UR5, !P0 ;  /* 0x0000000504007c0c */ /* 0x000fe2000c721270 */
[----:B------:R0:W-:Y:S01]  /*7cb0*/  @P4 STG.E.U8 desc[UR10][R6.64], R11 ;  /* 0x0000000b06004986 */ /* 0x0001e2000c10110a */
[CC--:B------:R-:W-:Y:S01]  /*7cc0*/  IADD3 R4, P4, R13.reuse, R2.reuse, RZ ;  /* 0x000000020d047210 */ /* 0x0c0fe20007f9e0ff */
[C---:B-1----:R-:W-:Y:S01]  /*7cd0*/  VIADD R9, R13.reuse, UR4 ;  /* 0x000000040d097c36 */ /* 0x042fe20008000000 */
[----:B------:R-:W-:Y:S01]  /*7ce0*/  ULDC UR4, c[0x0][0x248] ;  /* 0x0000920000047ab9 */ /* 0x000fe20000000800 */
[----:B------:R-:W-:Y:S01]  /*7cf0*/  PRMT R17, R32, 0x7770, RZ ;  /* 0x0000777020117816 */ /* 0x000fe200000000ff */
[----:B------:R-:W-:Y:S01]  /*7d00*/  VIADD R10, R12, 0x65 ;  /* 0x000000650c0a7836 */ /* 0x000fe20000000000 */
[----:B------:R-:W-:Y:S01]  /*7d10*/  LEA.HI.X.SX32 R5, R13, R3, 0x1, P4 ;  /* 0x000000030d057211 */ /* 0x000fe200020f0eff */
[----:B------:R-:W-:Y:S01]  /*7d20*/  ULDC UR5, c[0x0][0x22c] ;  /* 0x00008b0000057ab9 */ /* 0x000fe20000000800 */
[C---:B------:R-:W-:Y:S01]  /*7d30*/  IADD3 R8, P4, R9.reuse, R2, RZ ;  /* 0x0000000209087210 */ /* 0x040fe20007f9e0ff */
[----:B0-----:R-:W-:-:S02]  /*7d40*/  VIADD R11, R9, UR4 ;  /* 0x00000004090b7c36 */ /* 0x001fc40008000000 */
[----:B------:R0:W-:Y:S01]  /*7d50*/  @P6 STG.E.U8 desc[UR10][R4.64], R17 ;  /* 0x0000001104006986 */ /* 0x0001e2000c10110a */
[----:B------:R-:W-:Y:S01]  /*7d60*/  PRMT R15, R32, 0x7771, RZ ;  /* 0x00007771200f7816 */ /* 0x000fe200000000ff */
[----:B------:R-:W-:Y:S01]  /*7d70*/  ULDC UR4, c[0x0][0x248] ;  /* 0x0000920000047ab9 */ /* 0x000fe20000000800 */
[-C--:B------:R-:W-:Y:S02]  /*7d80*/  IADD3 R6, P6, R11, R2.reuse, RZ ;  /* 0x000000020b067210 */ /* 0x080fe40007fde0ff */
[-C--:B------:R-:W-:Y:S02]  /*7d90*/  LEA.HI.X.SX32 R9, R9, R3.reuse, 0x1, P4 ;  /* 0x0000000309097211 */ /* 0x080fe400020f0eff */
[----:B------:R-:W-:Y:S01]  /*7da0*/  ISETP.LT.AND P4, PT, R10, UR5, !P0 ;  /* 0x000000050a007c0c */ /* 0x000fe2000c781270 */
[C---:B------:R-:W-:Y:S01]  /*7db0*/  VIADD R10, R12.reuse, 0x66 ;  /* 0x000000660c0a7836 */ /* 0x040fe20000000000 */
[CC--:B------:R-:W-:Y:S01]  /*7dc0*/  LEA.HI.X.SX32 R7, R11.reuse, R3.reuse, 0x1, P6 ;  /* 0x000000030b077211 */ /* 0x0c0fe200030f0eff */
[----:B------:R-:W-:Y:S01]  /*7dd0*/  VIADD R11, R11, UR4 ;  /* 0x000000040b0b7c36 */ /* 0x000fe20008000000 */
[----:B------:R-:W-:Y:S01]  /*7de0*/  PRMT R13, R33, 0x7770, RZ ;  /* 0x00007770210d7816 */ /* 0x000fe200000000ff */
[----:B------:R1:W-:Y:S01]  /*7df0*/  @P5 STG.E.U8 desc[UR10][R8.64], R15 ;  /* 0x0000000f08005986 */ /* 0x0003e2000c10110a */
[----:B------:R-:W-:Y:S01]  /*7e00*/  ULDC UR5, c[0x0][0x22c] ;  /* 0x00008b0000057ab9 */ /* 0x000fe20000000800 */
[----:B0-----:R-:W-:Y:S01]  /*7e10*/  VIADD R5, R12, 0x67 ;  /* 0x000000670c057836 */ /* 0x001fe20000000000 */
[----:B------:R-:W-:Y:S01]  /*7e20*/  ISETP.LT.AND P6, PT, R10, UR5, !P0 ;  /* 0x000000050a007c0c */ /* 0x000fe2000c7c1270 */
[----:B------:R0:W-:Y:S01]  /*7e30*/  @P2 STG.E.U8 desc[UR10][R6.64], R13 ;  /* 0x0000000d06002986 */ /* 0x0001e2000c10110a */
[-C--:B------:R-:W-:Y:S01]  /*7e40*/  IADD3 R4, P2, R11, R2.reuse, RZ ;  /* 0x000000020b047210 */ /* 0x080fe20007f5e0ff */
[----:B------:R-:W-:Y:S01]  /*7e50*/  ULDC UR5, c[0x0][0x22c] ;  /* 0x00008b0000057ab9 */ /* 0x000fe20000000800 */
[----:B------:R-:W-:Y:S01]  /*7e60*/  ULDC UR4, c[0x0][0x248] ;  /* 0x0000920000047ab9 */ /* 0x000fe20000000800 */
[----:B------:R-:W-:Y:S01]  /*7e70*/  ISETP.LT.AND P5, PT, R5, UR5, !P0 ;  /* 0x0000000505007c0c */ /* 0x000fe2000c7a1270 */
[C---:B------:R-:W-:Y:S01]  /*7e80*/  VIADD R10, R11.reuse, UR4 ;  /* 0x000000040b0a7c36 */ /* 0x040fe20008000000 */
[----:B------:R-:W-:Y:S01]  /*7e90*/  LEA.HI.X.SX32 R5, R11, R3, 0x1, P2 ;  /* 0x000000030b057211 */ /* 0x000fe200010f0eff */
[----:B------:R-:W-:Y:S01]  /*7ea0*/  ULDC UR4, c[0x0][0x22c] ;  /* 0x00008b0000047ab9 */ /* 0x000fe20000000800 */
[----:B------:R-:W-:Y:S01]  /*7eb0*/  PRMT R11, R33, 0x7771, RZ ;  /* 0x00007771210b7816 */ /* 0x000fe200000000ff */
[----:B-1----:R-:W-:Y:S01]  /*7ec0*/  VIADD R8, R12, 0x68 ;  /* 0x000000680c087836 */ /* 0x002fe20000000000 */
[----:B------:R-:W-:Y:S01]  /*7ed0*/  ULDC UR5, c[0x0][0x22c] ;  /* 0x00008b0000057ab9 */ /* 0x000fe20000000800 */
[----:B0-----:R-:W-:-:S02]  /*7ee0*/  IADD3 R6, P2, R10, R2, RZ ;  /* 0x000000020a067210 */ /* 0x001fc40007f5e0ff */
        /* <DEDUP_REMOVED lines=9> */
[----:B------:R-:W-:Y:S02]  /*7f80*/  IADD3 R8, P1, R10, R2, RZ ;  /* 0x000000020a087210 */ /* 0x000fe40007f3e0ff */
[----:B------:R-:W-:Y:S01]  /*7f90*/  ISETP.LT.AND P2, PT, R9, UR4, !P0 ;  /* 0x0000000409007c0c */ /* 0x000fe2000c741270 */
[----:B------:R-:W-:Y:S01]  /*7fa0*/  ULDC UR4, c[0x0][0x248] ;  /* 0x0000920000047ab9 */ /* 0x000fe20000000800 */
[----:B0-----:R-:W-:Y:S01]  /*7fb0*/  VIADD R4, R12, 0x6a ;  /* 0x0000006a0c047836 */ /* 0x001fe20000000000 */
[C---:B------:R-:W-:Y:S01]  /*7fc0*/  LEA.HI.X.SX32 R9, R10.reuse, R3, 0x1, P1 ;  /* 0x000000030a097211 */ /* 0x040fe200008f0eff */
[----:B------:R-:W-:Y:S01]  /*7fd0*/  VIADD R5, R10, UR4 ;  /* 0x000000040a057c36 */ /* 0x000fe20008000000 */
[----:B------:R-:W-:Y:S01]  /*7fe0*/  PRMT R11, R34, 0x7771, RZ ;  /* 0x00007771220b7816 */ /* 0x000fe200000000ff */
[----:B------:R-:W-:Y:S01]  /*7ff0*/  ULDC UR4, c[0x0][0x248] ;  /* 0x0000920000047ab9 */ /* 0x000fe20000000800 */
[----:B------:R-:W-:-:S02]  /*8000*/  ISETP.LT.AND P1, PT, R4, UR5, !P0 ;  /* 0x0000000504007c0c */ /* 0x000fc4000c721270 */
[----:B------:R-:W-:Y:S01]  /*8010*/  PRMT R17, R35, 0x7770, RZ ;  /* 0x0000777023117816 */ /* 0x000fe200000000ff */
[----:B------:R0:W-:Y:S01]  /*8020*/  @P4 STG.E.U8 desc[UR10][R8.64], R11 ;  /* 0x0000000b08004986 */ /* 0x0001e2000c10110a */
[CC--:B------:R-:W-:Y:S01]  /*8030*/  IADD3 R4, P4, R5.reuse, R2.reuse, RZ ;  /* 0x0000000205047210 */ /* 0x0c0fe20007f9e0ff */
[C---:B-1----:R-:W-:Y:S01]  /*8040*/  VIADD R7, R5.reuse, UR4 ;  /* 0x0000000405077c36 */ /* 0x042fe20008000000 */
[----:B------:R-:W-:Y:S01]  /*8050*/  ULDC UR4, c[0x0][0x248] ;  /* 0x0000920000047ab9 */ /* 0x000fe20000000800 */
[----:B------:R-:W-:Y:S01]  /*8060*/  VIADD R10, R12, 0x6b ;  /* 0x0000006b0c0a7836 */ /* 0x000fe20000000000 */
[-C--:B------:R-:W-:Y:S01]  /*8070*/  LEA.HI.X.SX32 R5, R5, R3.reuse, 0x1, P4 ;  /* 0x0000000305057211 */ /* 0x080fe200020f0eff */
[----:B------:R-:W-:Y:S01]  /*8080*/  ULDC UR5, c[0x0][0x22c] ;  /* 0x00008b0000057ab9 */ /* 0x000fe20000000800 */
[CC--:B------:R-:W-:Y:S01]  /*8090*/  IADD3 R6, P4, R7.reuse, R2.reuse, RZ ;  /* 0x0000000207067210 */ /* 0x0c0fe20007f9e0ff */
[C---:B0-----:R-:W-:Y:S02]  /*80a0*/  VIADD R11, R7.reuse, UR4 ;  /* 0x00000004070b7c36 */ /* 0x041fe40008000000 */
[----:B------:R0:W-:Y:S01]  /*80b0*/  @P6 STG.E.U8 desc[UR10][R4.64], R17 ;  /* 0x0000001104006986 */ /* 0x0001e2000c10110a */
[----:B------:R-:W-:Y:S01]  /*80c0*/  LEA.HI.X.SX32 R7, R7, R3, 0x1, P4 ;  /* 0x0000000307077211 */ /* 0x000fe200020f0eff */
[----:B------:R-:W-:Y:S01]  /*80d0*/  ULDC UR4, c[0x0][0x248] ;  /* 0x0000920000047ab9 */ /* 0x000fe20000000800 */
[----:B------:R-:W-:-:S02]  /*80e0*/  IADD3 R8, P6, R11, R2, RZ ;  /* 0x000000020b087210 */ /* 0x000fc40007fde0ff */
[----:B------:R-:W-:Y:S02]  /*80f0*/  PRMT R13, R35, 0x7771, RZ ;  /* 0x00007771230d7816 */ /* 0x000fe400000000ff */
[----:B------:R-:W-:Y:S01]  /*8100*/  ISETP.LT.AND P4, PT, R10, UR5, !P0 ;  /* 0x000000050a007c0c */ /* 0x000fe2000c781270 */
[----:B------:R-:W-:Y:S01]  /*8110*/  VIADD R10, R12, 0x6c ;  /* 0x0000006c0c0a7836 */ /* 0x000fe20000000000 */
[CC--:B------:R-:W-:Y:S01]  /*8120*/  LEA.HI.X.SX32 R9, R11.reuse, R3.reuse, 0x1, P6 ;  /* 0x000000030b097211 */ /* 0x0c0fe200030f0eff */
[----:B------:R-:W-:Y:S01]  /*8130*/  VIADD R11, R11, UR4 ;  /* 0x000000040b0b7c36 */ /* 0x000fe20008000000 */
[----:B------:R-:W-:Y:S01]  /*8140*/  PRMT R15, R32, 0x7772, RZ ;  /* 0x00007772200f7816 */ /* 0x000fe200000000ff */
[----:B------:R-:W-:Y:S01]  /*8150*/  ULDC UR5, c[0x0][0x22c] ;  /* 0x00008b0000057ab9 */ /* 0x000fe20000000800 */
[----:B0-----:R-:W-:Y:S01]  /*8160*/  VIADD R5, R12, 0x6d ;  /* 0x0000006d0c057836 */ /* 0x001fe20000000000 */
[----:B------:R0:W-:Y:S01]  /*8170*/  @P5 STG.E.U8 desc[UR10][R6.64], R13 ;  /* 0x0000000d06005986 */ /* 0x0001e2000c10110a */
[----:B------:R-:W-:Y:S01]  /*8180*/  ISETP.LT.AND P6, PT, R10, UR5, !P0 ;  /* 0x000000050a007c0c */ /* 0x000fe2000c7c1270 */
[----:B------:R-:W-:Y:S01]  /*8190*/  ULDC UR5, c[0x0][0x22c] ;  /* 0x00008b0000057ab9 */ /* 0x000fe20000000800 */
[-C--:B------:R-:W-:Y:S01]  /*81a0*/  IADD3 R4, P5, R11, R2.reuse, RZ ;  /* 0x000000020b047210 */ /* 0x080fe20007fbe0ff */
[----:B------:R-:W-:Y:S01]  /*81b0*/  ULDC UR4, c[0x0][0x248] ;  /* 0x0000920000047ab9 */ /* 0x000fe20000000800 */
[----:B------:R1:W-:Y:S01]  /*81c0*/  @P3 STG.E.U8 desc[UR10][R8.64], R15 ;  /* 0x0000000f08003986 */ /* 0x0003e2000c10110a */
[----:B------:R-:W-:Y:S01]  /*81d0*/  ISETP.LT.AND P3, PT, R5, UR5, !P0 ;  /* 0x0000000505007c0c */ /* 0x000fe2000c761270 */
[C---:B------:R-:W-:Y:S01]  /*81e0*/  VIADD R10, R11.reuse, UR4 ;  /* 0x000000040b0a7c36 */ /* 0x040fe20008000000 */
[----:B------:R-:W-:Y:S01]  /*81f0*/  LEA.HI.X.SX32 R5, R11, R3, 0x1, P5 ;  /* 0x000000030b057211 */ /* 0x000fe200028f0eff */
[----:B------:R-:W-:Y:S01]  /*8200*/  ULDC UR4, c[0x0][0x22c] ;  /* 0x00008b0000047ab9 */ /* 0x000fe20000000800 */
[----:B------:R-:W-:Y:S01]  /*8210*/  ULDC UR5, c[0x0][0x22c] ;  /* 0x00008b0000057ab9 */ /* 0x000fe20000000800 */
[----:B0-----:R-:W-:Y:S01]  /*8220*/  PRMT R13, R32, 0x7773, RZ ;  /* 0x00007773200d7816 */ /* 0x001fe200000000ff */
[----:B------:R-:W-:Y:S01]  /*8230*/  VIADD R7, R12, 0x6e ;  /* 0x0000006e0c077836 */ /* 0x000fe20000000000 */
[----:B------:R-:W-:-:S03]  /*8240*/  IADD3 R6, P5, R10, R2, RZ ;  /* 0x000000020a067210 */ /* 0x000fc60007fbe0ff */
[----:B------:R0:W-:Y:S01]  /*8250*/  @P2 STG.E.U8 desc[UR10][R4.64], R13 ;  /* 0x0000000d04002986 */ /* 0x0001e2000c10110a */
[----:B------:R-:W-:Y:S01]  /*8260*/  ISETP.LT.AND P2, PT, R7, UR4, !P0 ;  /* 0x0000000407007c0c */ /* 0x000fe2000c741270 */
[----:B------:R-:W-:Y:S01]  /*8270*/  ULDC UR4, c[0x0][0x248] ;  /* 0x0000920000047ab9 */ /* 0x000fe20000000800 */
[CC--:B------:R-:W-:Y:S01]  /*8280*/  LEA.HI.X.SX32 R7, R10.reuse, R3.reuse, 0x1, P5 ;  /* 0x000000030a077211 */ /* 0x0c0fe200028f0eff */
[----:B------:R-:W-:Y:S01]  /*8290*/  VIADD R10, R10, UR4 ;  /* 0x000000040a0a7c36 */ /* 0x000fe20008000000 */
[----:B------:R-:W-:Y:S01]  /*82a0*/  PRMT R11, R33, 0x7772, RZ ;  /* 0x00007772210b7816 */ /* 0x000fe200000000ff */
[----:B-1----:R-:W-:Y:S01]  /*82b0*/  VIADD R9, R12, 0x6f ;  /* 0x0000006f0c097836 */ /* 0x002fe20000000000 */
[----:B------:R-:W-:Y:S02]  /*82c0*/  ULDC UR4, c[0x0][0x22c] ;  /* 0x00008b0000047ab9 */ /* 0x000fe40000000800 */
[----:B------:R-:W-:Y:S01]  /*82d0*/  IADD3 R8, P5, R10, R2, RZ ;  /* 0x000000020a087210 */ /* 0x000fe20007fbe0ff */
[----:B------:R1:W-:Y:S01]  /*82e0*/  @P1 STG.E.U8 desc[UR10][R6.64], R11 ;  /* 0x0000000b06001986 */ /* 0x0003e2000c10110a */
[----:B0-----:R-:W-:Y:S01]  /*82f0*/  VIADD R4, R12, 0x70 ;  /* 0x000000700c047836 */ /* 0x001fe20000000000 */
[----:B------:R-:W-:Y:S01]  /*8300*/  ISETP.LT.AND P1, PT, R9, UR4, !P0 ;  /* 0x0000000409007c0c */ /* 0x000fe2000c721270 */
[----:B------:R-:W-:Y:S01]  /*8310*/  ULDC UR4, c[0x0][0x248] ;  /* 0x0000920000047ab9 */ /* 0x000fe20000000800 */
[----:B------:R-:W-:-:S02]  /*8320*/  LEA.HI.X.SX32 R9, R10, R3, 0x1, P5 ;  /* 0x000000030a097211 */ /* 0x000fc400028f0eff */
[----:B------:R-:W-:Y:S02]  /*8330*/  PRMT R33, R33, 0x7773, RZ ;  /* 0x0000777321217816 */ /* 0x000fe400000000ff */
[----:B------:R-:W-:Y:S01]  /*8340*/  ISETP.LT.AND P5, PT, R4, UR5, !P0 ;  /* 0x0000000504007c0c */ /* 0x000fe2000c7a1270 */
[----:B------:R-:W-:Y:S01]  /*8350*/  VIADD R4, R10, UR4 ;  /* 0x000000040a047c36 */ /* 0x000fe20008000000 */
[----:B------:R-:W-:Y:S01]  /*8360*/  ULDC UR4, c[0x0][0x248] ;  /* 0x0000920000047ab9 */ /* 0x000fe20000000800 */
[----:B------:R0:W-:Y:S01]  /*8370*/  @P4 STG.E.U8 desc[UR10][R8.64], R33 ;  /* 0x0000002108004986 */ /* 0x0001e2000c10110a */
[----:B------:R-:W-:Y:S01]  /*8380*/  VIADD R13, R12, 0x71 ;  /* 0x000000710c0d7836 */ /* 0x000fe20000000000 */
[----:B------:R-:W-:Y:S01]  /*8390*/  PRMT R17, R34, 0x7772, RZ ;  /* 0x0000777222117816 */ /* 0x000fe200000000ff */
[----:B------:R-:W-:Y:S01]  /*83a0*/  ULDC UR5, c[0x0][0x22c] ;  /* 0x00008b0000057ab9 */ /* 0x000fe20000000800 */
[C---:B------:R-:W-:Y:S01]  /*83b0*/  IADD3 R10, P4, R4.reuse, R2, RZ ;  /* 0x00000002040a7210 */ /* 0x040fe20007f9e0ff */
[----:B------:R-:W-:Y:S01]  /*83c0*/  VIADD R16, R4, UR4 ;  /* 0x0000000404107c36 */ /* 0x000fe20008000000 */
[----:B------:R-:W-:-:S02]  /*83d0*/  ULDC UR4, c[0x0][0x22c] ;  /* 0x00008b0000047ab9 */ /* 0x000fc40000000800 */
[----:B-1----:R-:W-:Y:S02]  /*83e0*/  LEA.HI.X.SX32 R11, R4, R3, 0x1, P4 ;  /* 0x00000003040b7211 */ /* 0x002fe400020f0eff */
[----:B------:R1:W2:Y:S01]  /*83f0*/  LDS.128 R4, [R0] ;  /* 0x0000000000047984 */ /* 0x0002a20000000c00 */
[----:B------:R-:W-:-:S04]  /*8400*/  IADD3 R14, P4, R16, R2, RZ ;  /* 0x00000002100e7210 */ /* 0x000fc80007f9e0ff */
[C---:B------:R-:W-:Y:S02]  /*8410*/  LEA.HI.X.SX32 R15, R16.reuse, R3, 0x1, P4 ;  /* 0x00000003100f7211 */ /* 0x040fe400020f0eff */
[----:B------:R-:W-:Y:S01]  /*8420*/  ISETP.LT.AND P4, PT, R13, UR4, !P0 ;  /* 0x000000040d007c0c */ /* 0x000fe2000c781270 */
[----:B------:R-:W-:Y:S02]  /*8430*/  ULDC UR4, c[0x0][0x248] ;  /* 0x0000920000047ab9 */ /* 0x000fe40000000800 */
[----:B------:R-:W-:Y:S01]  /*8440*/  VIADD R16, R16, UR4 ;  /* 0x0000000410107c36 */ /* 0x000fe20008000000 */
[----:B------:R-:W-:Y:S01]  /*8450*/  PRMT R19, R34, 0x7773, RZ ;  /* 0x0000777322137816 */ /* 0x000fe200000000ff */
[----:B0-----:R-:W-:Y:S01]  /*8460*/  VIADD R9, R12, 0x72 ;  /* 0x000000720c097836 */ /* 0x001fe20000000000 */
[----:B------:R0:W-:Y:S01]  /*8470*/  @P6 STG.E.U8 desc[UR10][R10.64], R17 ;  /* 0x000000110a006986 */ /* 0x0001e2000c10110a */
[----:B------:R-:W-:Y:S01]  /*8480*/  ULDC UR4, c[0x0][0x248] ;  /* 0x0000920000047ab9 */ /* 0x000fe20000000800 */
[----:B------:R-:W-:-:S02]  /*8490*/  IADD3 R8, P6, R16, R2, RZ ;  /* 0x0000000210087210 */ /* 0x000fc40007fde0ff */
[----:B------:R3:W-:Y:S01]  /*84a0*/  @P3 STG.E.U8 desc[UR10][R14.64], R19 ;  /* 0x000000130e003986 */ /* 0x0007e2000c10110a */
[----:B------:R-:W-:Y:S01]  /*84b0*/  ISETP.LT.AND P3, PT, R9, UR5, !P0 ;  /* 0x0000000509007c0c */ /* 0x000fe2000c761270 */
[----:B------:R-:W-:Y:S01]  /*84c0*/  VIADD R13, R12, 0x73 ;  /* 0x000000730c0d7836 */ /* 0x000fe20000000000 */
[C---:B------:R-:W-:Y:S01]  /*84d0*/  LEA.HI.X.SX32 R9, R16.reuse, R3, 0x1, P6 ;  /* 0x0000000310097211 */ /* 0x040fe200030f0eff */
[----:B-1----:R-:W-:Y:S01]  /*84e0*/  VIADD R0, R16, UR4 ;  /* 0x0000000410007c36 */ /* 0x002fe20008000000 */
[----:B------:R-:W-:Y:S01]  /*84f0*/  ULDC UR4, c[0x0][0x22c] ;  /* 0x00008b0000047ab9 */ /* 0x000fe20000000800 */
[----:B------:R-:W-:Y:S01]  /*8500*/  ULDC UR5, c[0x0][0x22c] ;  /* 0x00008b0000057ab9 */ /* 0x000fe20000000800 */
[C---:B0-----:R-:W-:Y:S02]  /*8510*/  PRMT R17, R35.reuse, 0x7773, RZ ;  /* 0x0000777323117816 */ /* 0x041fe400000000ff */
[----:B------:R-:W-:Y:S02]  /*8520*/  PRMT R35, R35, 0x7772, RZ ;  /* 0x0000777223237816 */ /* 0x000fe400000000ff */
[----:B------:R-:W-:-:S03]  /*8530*/  IADD3 R10, P6, R0, R2, RZ ;  /* 0x00000002000a7210 */ /* 0x000fc60007fde0ff */
[----:B------:R0:W-:Y:S01]  /*8540*/  @P2 STG.E.U8 desc[UR10][R8.64], R35 ;  /* 0x0000002308002986 */ /* 0x0001e2000c10110a */
[----:B------:R-:W-:Y:S01]  /*8550*/  ISETP.LT.AND P2, PT, R13, UR4, !P0 ;  /* 0x000000040d007c0c */ /* 0x000fe2000c741270 */
[----:B------:R-:W-:Y:S02]  /*8560*/  ULDC UR4, c[0x0][0x248] ;  /* 0x0000920000047ab9 */ /* 0x000fe40000000800 */
[C---:B------:R-:W-:Y:S01]  /*8570*/  VIADD R13, R0.reuse, UR4 ;  /* 0x00000004000d7c36 */ /* 0x040fe20008000000 */
[-C--:B------:R-:W-:Y:S01]  /*8580*/  LEA.HI.X.SX32 R11, R0, R3.reuse, 0x1, P6 ;  /* 0x00000003000b7211 */ /* 0x080fe200030f0eff */
[----:B------:R-:W-:Y:S01]  /*8590*/  VIADD R0, R12, 0x74 ;  /* 0x000000740c007836 */ /* 0x000fe20000000000 */
[----:B------:R-:W-:Y:S02]  /*85a0*/  ULDC UR4, c[0x0][0x248] ;  /* 0x0000920000047ab9 */ /* 0x000fe40000000800 */
[CC--:B---3--:R-:W-:Y:S01]  /*85b0*/  IADD3 R14, P6, R13.reuse, R2.reuse, RZ ;  /* 0x000000020d0e7210 */ /* 0x0c8fe20007fde0ff */
[----:B------:R1:W-:Y:S01]  /*85c0*/  @P1 STG.E.U8 desc[UR10][R10.64], R17 ;  /* 0x000000110a001986 */ /* 0x0003e2000c10110a */
[C---:B------:R-:W-:Y:S01]  /*85d0*/  VIADD R16, R13.reuse, UR4 ;  /* 0x000000040d107c36 */ /* 0x040fe20008000000 */
[----:B------:R-:W-:Y:S01]  /*85e0*/  ISETP.LT.AND P1, PT, R0, UR5, !P0 ;  /* 0x0000000500007c0c */ /* 0x000fe2000c721270 */
[----:B------:R-:W-:Y:S01]  /*85f0*/  VIADD R0, R12, 0x75 ;  /* 0x000000750c007836 */ /* 0x000fe20000000000 */
[----:B------:R-:W-:Y:S01]  /*8600*/  LEA.HI.X.SX32 R15, R13, R3, 0x1, P6 ;  /* 0x000000030d0f7211 */ /* 0x000fe200030f0eff */
[----:B------:R-:W-:Y:S01]  /*8610*/  ULDC UR4, c[0x0][0x22c] ;  /* 0x00008b0000047ab9 */ /* 0x000fe20000000800 */
[----:B--2---:R-:W-:Y:S01]  /*8620*/  PRMT R19, R4, 0x7770, RZ ;  /* 0x0000777004137816 */ /* 0x004fe200000000ff */
[----:B------:R-:W-:Y:S01]  /*8630*/  ULDC UR5, c[0x0][0x22c] ;  /* 0x00008b0000057ab9 */ /* 0x000fe20000000800 */
[----:B0-----:R-:W-:-:S03]  /*8640*/  IADD3 R8, P6, R16, R2, RZ ;  /* 0x0000000210087210 */ /* 0x001fc60007fde0ff */
[----:B------:R0:W-:Y:S01]  /*8650*/  @P5 STG.E.U8 desc[UR10][R14.64], R19 ;  /* 0x000000130e005986 */ /* 0x0001e2000c10110a */
[----:B------:R-:W-:Y:S01]  /*8660*/  ISETP.LT.AND P5, PT, R0, UR4, !P0 ;  /* 0x0000000400007c0c */ /* 0x000fe2000c7a1270 */
[----:B------:R-:W-:Y:S01]  /*8670*/  ULDC UR4, c[0x0][0x248] ;  /* 0x0000920000047ab9 */ /* 0x000fe20000000800 */
[CC--:B------:R-:W-:Y:S01]  /*8680*/  LEA.HI.X.SX32 R9, R16.reuse, R3.reuse, 0x1, P6 ;  /* 0x0000000310097211 */ /* 0x0c0fe200030f0eff */
[----:B------:R-:W-:Y:S01]  /*8690*/  VIADD R16, R16, UR4 ;  /* 0x0000000410107c36 */ /* 0x000fe20008000000 */
[----:B-1----:R-:W-:Y:S01]  /*86a0*/  PRMT R17, R4, 0x7771, RZ ;  /* 0x0000777104117816 */ /* 0x002fe200000000ff */
[----:B------:R-:W-:Y:S01]  /*86b0*/  VIADD R0, R12, 0x76 ;  /* 0x000000760c007836 */ /* 0x000fe20000000000 */
[----:B------:R-:W-:Y:S02]  /*86c0*/  ULDC UR4, c[0x0][0x248] ;  /* 0x0000920000047ab9 */ /* 0x000fe40000000800 */
[CC--:B------:R-:W-:Y:S01]  /*86d0*/  IADD3 R10, P6, R16.reuse, R2.reuse, RZ ;  /* 0x00000002100a7210 */ /* 0x0c0fe20007fde0ff */
[----:B------:R1:W-:Y:S01]  /*86e0*/  @P4 STG.E.U8 desc[UR10][R8.64], R17 ;  /* 0x0000001108004986 */ /* 0x0003e2000c10110a */
[----:B------:R-:W-:Y:S01]  /*86f0*/  VIADD R13, R16, UR4 ;  /* 0x00000004100d7c36 */ /* 0x000fe20008000000 */
[----:B------:R-:W-:Y:S01]  /*8700*/  ISETP.LT.AND P4, PT, R0, UR5, !P0 ;  /* 0x0000000500007c0c */ /* 0x000fe2000c781270 */
[----:B------:R-:W-:Y:S01]  /*8710*/  VIADD R0, R12, 0x77 ;  /* 0x000000770c007836 */ /* 0x000fe20000000000 */
[----:B------:R-:W-:Y:S01]  /*8720*/  LEA.HI.X.SX32 R11, R16, R3, 0x1, P6 ;  /* 0x00000003100b7211 */ /* 0x000fe200030f0eff */
[----:B------:R-:W-:Y:S01]  /*8730*/  ULDC UR4, c[0x0][0x22c] ;  /* 0x00008b0000047ab9 */ /* 0x000fe20000000800 */
[----:B0-----:R-:W-:Y:S01]  /*8740*/  PRMT R19, R5, 0x7770, RZ ;  /* 0x0000777005137816 */ /* 0x001fe200000000ff */
[----:B------:R-:W-:Y:S01]  /*8750*/  ULDC UR5, c[0x0][0x22c] ;  /* 0x00008b0000057ab9 */ /* 0x000fe20000000800 */
[----:B------:R-:W-:-:S03]  /*8760*/  IADD3 R14, P6, R13, R2, RZ ;  /* 0x000000020d0e7210 */ /* 0x000fc60007fde0ff */
        /* <DEDUP_REMOVED lines=10> */
[C---:B------:R-:W-:Y:S01]  /*8810*/  VIADD R16, R13.reuse, UR4 ;  /* 0x000000040d107c36 */ /* 0x040fe20008000000 */
        /* <DEDUP_REMOVED lines=40> */
[----:B0-----:R-:W-:Y:S01]  /*8aa0*/  IADD3 R14, P6, R16, R2, RZ ;  /* 0x00000002100e7210 */ /* 0x001fe20007fde0ff */
[----:B------:R-:W-:Y:S01]  /*8ab0*/  ULDC UR5, c[0x0][0x248] ;  /* 0x0000920000057ab9 */ /* 0x000fe20000000800 */
[----:B-1----:R-:W-:-:S02]  /*8ac0*/  PRMT R9, R4, 0x7772, RZ ;  /* 0x0000777204097816 */ /* 0x002fc400000000ff */
[----:B------:R-:W-:-:S03]  /*8ad0*/  LEA.HI.X.SX32 R15, R16, R3, 0x1, P6 ;  /* 0x00000003100f7211 */ /* 0x000fc600030f0eff */
[----:B------:R0:W-:Y:S01]  /*8ae0*/  @P2 STG.E.U8 desc[UR10][R10.64], R9 ;  /* 0x000000090a002986 */ /* 0x0001e2000c10110a */
[----:B------:R-:W-:Y:S01]  /*8af0*/  ISETP.LT.AND P2, PT, R0, UR4, !P0 ;  /* 0x0000000400007c0c */ /* 0x000fe2000c741270 */
[----:B------:R-:W-:Y:S02]  /*8b00*/  ULDC UR4, c[0x0][0x248] ;  /* 0x0000920000047ab9 */ /* 0x000fe40000000800 */
[----:B------:R-:W-:Y:S01]  /*8b10*/  VIADD R16, R16, UR4 ;  /* 0x0000000410107c36 */ /* 0x000fe20008000000 */
[----:B------:R-:W-:Y:S01]  /*8b20*/  ULDC UR4, c[0x0][0x248] ;  /* 0x0000920000047ab9 */ /* 0x000fe20000000800 */
[----:B------:R-:W-:Y:S02]  /*8b30*/  PRMT R19, R4, 0x7773, RZ ;  /* 0x0000777304137816 */ /* 0x000fe400000000ff */
[----:B------:R-:W-:Y:S01]  /*8b40*/  VIADD R13, R16, UR4 ;  /* 0x00000004100d7c36 */ /* 0x000fe20008000000 */
[----:B------:R-:W-:-:S03]  /*8b50*/  ULDC UR4, c[0x0][0x248] ;  /* 0x0000920000047ab9 */ /* 0x000fc60000000800 */
[C---:B------:R-:W-:Y:S01]  /*8b60*/  VIADD R17, R13.reuse, UR4 ;  /* 0x000000040d117c36 */ /* 0x040fe20008000000 */
[----:B------:R1:W-:Y:S01]  /*8b70*/  @P1 STG.E.U8 desc[UR10][R14.64], R19 ;  /* 0x000000130e001986 */ /* 0x0003e2000c10110a */
[-C--:B------:R-:W-:Y:S01]  /*8b80*/  IADD3 R8, P1, R16, R2.reuse, RZ ;  /* 0x0000000210087210 */ /* 0x080fe20007f3e0ff */
[----:B------:R-:W-:Y:S01]  /*8b90*/  ULDC UR4, c[0x0][0x248] ;  /* 0x0000920000047ab9 */ /* 0x000fe20000000800 */
[----:B------:R-:W-:Y:S02]  /*8ba0*/  VIADD R4, R12, 0x7e ;  /* 0x0000007e0c047836 */ /* 0x000fe40000000000 */
[----:B0-----:R-:W-:Y:S01]  /*8bb0*/  LEA.HI.X.SX32 R9, R16, R3, 0x1, P1 ;  /* 0x0000000310097211 */ /* 0x001fe200008f0eff */
[----:B------:R-:W-:Y:S01]  /*8bc0*/  VIADD R0, R12, 0x7f ;  /* 0x0000007f0c007836 */ /* 0x000fe20000000000 */
[-C--:B------:R-:W-:Y:S01]  /*8bd0*/  IADD3 R10, P1, R13, R2.reuse, RZ ;  /* 0x000000020d0a7210 */ /* 0x080fe20007f3e0ff */
[C---:B-1----:R-:W-:Y:S01]  /*8be0*/  VIADD R15, R17.reuse, UR5 ;  /* 0x00000005110f7c36 */ /* 0x042fe20008000000 */
[----:B------:R-:W-:Y:S01]  /*8bf0*/  IADD3 R12, P6, R17, R2, RZ ;  /* 0x00000002110c7210 */ /* 0x000fe20007fde0ff */
[----:B------:R-:W-:-:S02]  /*8c00*/  ULDC UR5, c[0x0][0x248] ;  /* 0x0000920000057ab9 */ /* 0x000fc40000000800 */
[----:B------:R-:W-:Y:S01]  /*8c10*/  VIADD R18, R15, UR4 ;  /* 0x000000040f127c36 */ /* 0x000fe20008000000 */
[-C--:B------:R-:W-:Y:S01]  /*8c20*/  LEA.HI.X.SX32 R11, R13, R3.reuse, 0x1, P1 ;  /* 0x000000030d0b7211 */ /* 0x080fe200008f0eff */
[----:B------:R-:W-:Y:S01]  /*8c30*/  ULDC UR4, c[0x0][0x22c] ;  /* 0x00008b0000047ab9 */ /* 0x000fe20000000800 */
[-C--:B------:R-:W-:Y:S02]  /*8c40*/  LEA.HI.X.SX32 R13, R17, R3.reuse, 0x1, P6 ;  /* 0x00000003110d7211 */ /* 0x080fe400030f0eff */
[CC--:B------:R-:W-:Y:S01]  /*8c50*/  IADD3 R16, P1, R18.reuse, R2.reuse, RZ ;  /* 0x0000000212107210 */ /* 0x0c0fe20007f3e0ff */
[C---:B------:R-:W-:Y:S01]  /*8c60*/  VIADD R19, R18.reuse, UR5 ;  /* 0x0000000512137c36 */ /* 0x040fe20008000000 */
[----:B------:R-:W-:Y:S02]  /*8c70*/  IADD3 R14, P6, R15, R2, RZ ;  /* 0x000000020f0e7210 */ /* 0x000fe40007fde0ff */
[----:B------:R-:W-:Y:S02]  /*8c80*/  LEA.HI.X.SX32 R17, R18, R3, 0x1, P1 ;  /* 0x0000000312117211 */ /* 0x000fe400008f0eff */
[----:B------:R-:W-:-:S02]  /*8c90*/  ISETP.LT.AND P1, PT, R4, UR6, !P0 ;  /* 0x0000000604007c0c */ /* 0x000fc4000c721270 */
[-C--:B------:R-:W-:Y:S02]  /*8ca0*/  LEA.HI.X.SX32 R15, R15, R3.reuse, 0x1, P6 ;  /* 0x000000030f0f7211 */ /* 0x080fe400030f0eff */
[----:B------:R-:W-:Y:S02]  /*8cb0*/  ISETP.LT.AND P0, PT, R0, UR4, !P0 ;  /* 0x0000000400007c0c */ /* 0x000fe4000c701270 */
[----:B------:R-:W-:Y:S02]  /*8cc0*/  IADD3 R2, P6, R19, R2, RZ ;  /* 0x0000000213027210 */ /* 0x000fe40007fde0ff */
[C---:B------:R-:W-:Y:S02]  /*8cd0*/  PRMT R25, R5.reuse, 0x7772, RZ ;  /* 0x0000777205197816 */ /* 0x040fe400000000ff */
[----:B------:R-:W-:Y:S02]  /*8ce0*/  PRMT R23, R5, 0x7773, RZ ;  /* 0x0000777305177816 */ /* 0x000fe400000000ff */
[----:B------:R-:W-:-:S02]  /*8cf0*/  LEA.HI.X.SX32 R3, R19, R3, 0x1, P6 ;  /* 0x0000000313037211 */ /* 0x000fc400030f0eff */
[C---:B------:R-:W-:Y:S02]  /*8d00*/  PRMT R21, R6.reuse, 0x7772, RZ ;  /* 0x0000777206157816 */ /* 0x040fe400000000ff */
[----:B------:R-:W-:Y:S02]  /*8d10*/  PRMT R19, R6, 0x7773, RZ ;  /* 0x0000777306137816 */ /* 0x000fe400000000ff */
[C---:B------:R-:W-:Y:S01]  /*8d20*/  PRMT R5, R7.reuse, 0x7773, RZ ;  /* 0x0000777307057816 */ /* 0x040fe200000000ff */
[----:B------:R0:W-:Y:S01]  /*8d30*/  @P5 STG.E.U8 desc[UR10][R8.64], R25 ;  /* 0x0000001908005986 */ /* 0x0001e2000c10110a */
[----:B------:R-:W-:-:S03]  /*8d40*/  PRMT R7, R7, 0x7772, RZ ;  /* 0x0000777207077816 */ /* 0x000fc600000000ff */
[----:B------:R0:W-:Y:S04]  /*8d50*/  @P4 STG.E.U8 desc[UR10][R10.64], R23 ;  /* 0x000000170a004986 */ /* 0x0001e8000c10110a */
[----:B------:R0:W-:Y:S04]  /*8d60*/  @P3 STG.E.U8 desc[UR10][R12.64], R21 ;  /* 0x000000150c003986 */ /* 0x0001e8000c10110a */
[----:B------:R0:W-:Y:S04]  /*8d70*/  @P2 STG.E.U8 desc[UR10][R14.64], R19 ;  /* 0x000000130e002986 */ /* 0x0001e8000c10110a */
[----:B------:R0:W-:Y:S01]  /*8d80*/  @P1 STG.E.U8 desc[UR10][R16.64], R7 ;  /* 0x0000000710001986 */ /* 0x0001e2000c10110a */
[----:B------:R-:W-:Y:S05]  /*8d90*/  @!P0 EXIT ;  /* 0x000000000000894d */ /* 0x000fea0003800000 */
[----:B------:R-:W-:Y:S01]  /*8da0*/  STG.E.U8 desc[UR10][R2.64], R5 ;  /* 0x0000000502007986 */ /* 0x000fe2000c10110a */
[----:B------:R-:W-:Y:S05]  /*8db0*/  EXIT ;  /* 0x000000000000794d */ /* 0x000fea0003800000 */
.L_x_2:
[----:B------:R-:W-:-:S00]  /*8dc0*/  BRA `(.L_x_2) ;  /* 0xfffffffc00fc7947 */ /* 0x000fc0000383ffff */
[----:B------:R-:W-:-:S00]  /*8dd0*/  NOP ;  /* 0x0000000000007918 */ /* 0x000fc00000000000 */
        /* <DEDUP_REMOVED lines=10> */
.L_x_3:


//--------------------- .nv.shared.matmul_kernel  --------------------------
	.section	.nv.shared.matmul_kernel,"aw",@nobits
	.sectionflags	@""
	.align	16
	.zero		1024


//--------------------- .nv.shared.reserved.0     --------------------------
	.section	.nv.shared.reserved.0,"aw",@nobits
	.weak		__nv_reservedSMEM_offset_0_alias
	.size		__nv_reservedSMEM_offset_0_alias, 0, 0
	.other		__nv_reservedSMEM_offset_0_alias,@"STO_CUDA_RESERVED_SHARED STV_DEFAULT"
__nv_reservedSMEM_offset_0_alias:
	.zero		0


//--------------------- .nv.constant0.matmul_kernel --------------------------
	.section	.nv.constant0.matmul_kernel,"a",@progbits
	.sectionflags	@""
	.align	4
.nv.constant0.matmul_kernel:
	.zero		608


//--------------------- SYMBOLS --------------------------

	.type		.nv.reservedSmem.offset0,@object
	.size		.nv.reservedSmem.offset0,0x4
